	.headerflags	@"EF_CUDA_TEXMODE_UNIFIED EF_CUDA_64BIT_ADDRESS EF_CUDA_ACCELERATORS EF_CUDA_SM90 EF_CUDA_VIRTUAL_SM(EF_CUDA_SM90)"
	.elftype	@"ET_EXEC"


//--------------------- .nv.info                  --------------------------
	.section	.nv.info,"",@"SHT_CUDA_INFO"
	.align	4


	//----- nvinfo : EIATTR_REGCOUNT
	.align		4
        /*0000*/ 	.byte	0x04, 0x2f
        /*0002*/ 	.short	(.L_1 - .L_0)
	.align		4
.L_0:
        /*0004*/ 	.word	index@(triton_poi_fused_max_pool2d_with_indices_17)
        /*0008*/ 	.word	0x00000050


	//----- nvinfo : EIATTR_MIN_STACK_SIZE
	.align		4
.L_1:
        /*000c*/ 	.byte	0x04, 0x12
        /*000e*/ 	.short	(.L_3 - .L_2)
	.align		4
.L_2:
        /*0010*/ 	.word	index@(triton_poi_fused_max_pool2d_with_indices_17)
        /*0014*/ 	.word	0x00000000


	//----- nvinfo : EIATTR_FRAME_SIZE
	.align		4
.L_3:
        /*0018*/ 	.byte	0x04, 0x11
        /*001a*/ 	.short	(.L_5 - .L_4)
	.align		4
.L_4:
        /*001c*/ 	.word	index@(triton_poi_fused_max_pool2d_with_indices_17)
        /*0020*/ 	.word	0x00000000


	//----- nvinfo : EIATTR_MIN_STACK_SIZE
	.align		4
.L_5:
        /*0024*/ 	.byte	0x04, 0x12
        /*0026*/ 	.short	(.L_7 - .L_6)
	.align		4
.L_6:
        /*0028*/ 	.word	index@(triton_poi_fused_max_pool2d_with_indices_17)
        /*002c*/ 	.word	0x00000000
.L_7:


//--------------------- .nv.info.triton_poi_fused_max_pool2d_with_indices_17 --------------------------
	.section	.nv.info.triton_poi_fused_max_pool2d_with_indices_17,"",@"SHT_CUDA_INFO"
	.sectionflags	@""
	.align	4


	//----- nvinfo : EIATTR_CUDA_API_VERSION
	.align		4
        /*0000*/ 	.byte	0x04, 0x37
        /*0002*/ 	.short	(.L_9 - .L_8)
.L_8:
        /*0004*/ 	.word	0x0000007c


	//----- nvinfo : EIATTR_KPARAM_INFO
	.align		4
.L_9:
        /*0008*/ 	.byte	0x04, 0x17
        /*000a*/ 	.short	(.L_11 - .L_10)
.L_10:
        /*000c*/ 	.word	0x00000000
        /*0010*/ 	.short	0x0004
        /*0012*/ 	.short	0x001c
        /*0014*/ 	.byte	0x00, 0xf0, 0x11, 0x00


	//----- nvinfo : EIATTR_KPARAM_INFO
	.align		4
.L_11:
        /*0018*/ 	.byte	0x04, 0x17
        /*001a*/ 	.short	(.L_13 - .L_12)
.L_12:
        /*001c*/ 	.word	0x00000000
        /*0020*/ 	.short	0x0003
        /*0022*/ 	.short	0x0018
        /*0024*/ 	.byte	0x00, 0xf0, 0x11, 0x00


	//----- nvinfo : EIATTR_KPARAM_INFO
	.align		4
.L_13:
        /*0028*/ 	.byte	0x04, 0x17
        /*002a*/ 	.short	(.L_15 - .L_14)
.L_14:
        /*002c*/ 	.word	0x00000000
        /*0030*/ 	.short	0x0002
        /*0032*/ 	.short	0x0010
        /*0034*/ 	.byte	0x00, 0xf4, 0x21, 0x00


	//----- nvinfo : EIATTR_KPARAM_INFO
	.align		4
.L_15:
        /*0038*/ 	.byte	0x04, 0x17
        /*003a*/ 	.short	(.L_17 - .L_16)
.L_16:
        /*003c*/ 	.word	0x00000000
        /*0040*/ 	.short	0x0001
        /*0042*/ 	.short	0x0008
        /*0044*/ 	.byte	0x00, 0xf4, 0x21, 0x00


	//----- nvinfo : EIATTR_KPARAM_INFO
	.align		4
.L_17:
        /*0048*/ 	.byte	0x04, 0x17
        /*004a*/ 	.short	(.L_19 - .L_18)
.L_18:
        /*004c*/ 	.word	0x00000000
        /*0050*/ 	.short	0x0000
        /*0052*/ 	.short	0x0000
        /*0054*/ 	.byte	0x00, 0xf4, 0x21, 0x00


	//----- nvinfo : EIATTR_SPARSE_MMA_MASK
	.align		4
.L_19:
        /*0058*/ 	.byte	0x03, 0x50
        /*005a*/ 	.short	0x0000


	//----- nvinfo : EIATTR_MAXREG_COUNT
	.align		4
        /*005c*/ 	.byte	0x03, 0x1b
        /*005e*/ 	.short	0x00ff


	//----- nvinfo : EIATTR_EXIT_INSTR_OFFSETS
	.align		4
        /*0060*/ 	.byte	0x04, 0x1c
        /*0062*/ 	.short	(.L_21 - .L_20)


	//   ....[0]....
.L_20:
        /*0064*/ 	.word	0x00002e00


	//   ....[1]....
        /*0068*/ 	.word	0x00002e30


	//----- nvinfo : EIATTR_REQNTID
	.align		4
.L_21:
        /*006c*/ 	.byte	0x04, 0x10
        /*006e*/ 	.short	(.L_23 - .L_22)
.L_22:
        /*0070*/ 	.word	0x00000100
        /*0074*/ 	.word	0x00000001
        /*0078*/ 	.word	0x00000001


	//----- nvinfo : EIATTR_CBANK_PARAM_SIZE
	.align		4
.L_23:
        /*007c*/ 	.byte	0x03, 0x19
        /*007e*/ 	.short	0x0020


	//----- nvinfo : EIATTR_PARAM_CBANK
	.align		4
        /*0080*/ 	.byte	0x04, 0x0a
        /*0082*/ 	.short	(.L_25 - .L_24)
	.align		4
.L_24:
        /*0084*/ 	.word	index@(.nv.constant0.triton_poi_fused_max_pool2d_with_indices_17)
        /*0088*/ 	.short	0x0210
        /*008a*/ 	.short	0x0020


	//----- nvinfo : EIATTR_SW_WAR
	.align		4
.L_25:
        /*008c*/ 	.byte	0x04, 0x36
        /*008e*/ 	.short	(.L_27 - .L_26)
.L_26:
        /*0090*/ 	.word	0x00000008
.L_27:


//--------------------- .nv.callgraph             --------------------------
	.section	.nv.callgraph,"",@"SHT_CUDA_CALLGRAPH"
	.align	4
	.sectionentsize	8
	.align		4
        /*0000*/ 	.word	0x00000000
	.align		4
        /*0004*/ 	.word	0xffffffff
	.align		4
        /*0008*/ 	.word	0x00000000
	.align		4
        /*000c*/ 	.word	0xfffffffe
	.align		4
        /*0010*/ 	.word	0x00000000
	.align		4
        /*0014*/ 	.word	0xfffffffd
	.align		4
        /*0018*/ 	.word	0x00000000
	.align		4
        /*001c*/ 	.word	0xfffffffc


//--------------------- .text.triton_poi_fused_max_pool2d_with_indices_17 --------------------------
	.section	.text.triton_poi_fused_max_pool2d_with_indices_17,"ax",@progbits
	.sectionflags	@"SHF_BARRIERS=1"
	.align	128
        .global         triton_poi_fused_max_pool2d_with_indices_17
        .type           triton_poi_fused_max_pool2d_with_indices_17,@function
        .size           triton_poi_fused_max_pool2d_with_indices_17,(.L_x_1 - triton_poi_fused_max_pool2d_with_indices_17)
        .other          triton_poi_fused_max_pool2d_with_indices_17,@"STO_CUDA_ENTRY STV_DEFAULT"
triton_poi_fused_max_pool2d_with_indices_17:
.text.triton_poi_fused_max_pool2d_with_indices_17:
[----:B------:R-:W0:Y:S01]  /*0000*/  LDC R1, c[0x0][0x28] ;  /* 0x00000a00ff017b82 */ /* 0x000e220000000800 */
[----:B------:R-:W1:Y:S07]  /*0010*/  S2R R54, SR_CTAID.X ;  /* 0x0000000000367919 */ /* 0x000e6e0000002500 */
[----:B------:R-:W2:Y:S01]  /*0020*/  LDC.64 R38, c[0x0][0x210] ;  /* 0x00008400ff267b82 */ /* 0x000ea20000000a00 */
[----:B------:R-:W-:Y:S01]  /*0030*/  IMAD.MOV.U32 R55, RZ, RZ, RZ ;  /* 0x000000ffff377224 */ /* 0x000fe200078e00ff */
[----:B------:R-:W-:Y:S01]  /*0040*/  ULDC.64 UR6, c[0x0][0x208] ;  /* 0x0000820000067ab9 */ /* 0x000fe20000000a00 */
[----:B------:R-:W3:Y:S01]  /*0050*/  S2R R51, SR_TID.X ;  /* 0x0000000000337919 */ /* 0x000ee20000002100 */
[----:B------:R-:W-:-:S02]  /*0060*/  CS2R R56, SRZ ;  /* 0x0000000000387805 */ /* 0x000fc4000001ff00 */
[----:B------:R-:W-:Y:S01]  /*0070*/  CS2R R58, SRZ ;  /* 0x00000000003a7805 */ /* 0x000fe2000001ff00 */
[----:B------:R-:W4:Y:S01]  /*0080*/  S2R R52, SR_CTAID.Y ;  /* 0x0000000000347919 */ /* 0x000f220000002600 */
[----:B-1----:R-:W-:Y:S01]  /*0090*/  IMAD.SHL.U32 R54, R54, 0x10, RZ ;  /* 0x0000001036367824 */ /* 0x002fe200078e00ff */
[----:B---3--:R-:W-:-:S04]  /*00a0*/  SHF.R.U32.HI R53, RZ, 0x4, R51 ;  /* 0x00000004ff357819 */ /* 0x008fc80000011633 */
[----:B------:R-:W-:Y:S02]  /*00b0*/  LOP3.LUT R0, R54, 0xf, R51, 0xf8, !PT ;  /* 0x0000000f36007812 */ /* 0x000fe400078ef833 */
[----:B------:R-:W-:Y:S02]  /*00c0*/  SGXT.U32 R53, R53, 0x4 ;  /* 0x000000043535781a */ /* 0x000fe40000000000 */
[----:B------:R-:W-:Y:S02]  /*00d0*/  SHF.R.S32.HI R3, RZ, 0x1f, R0 ;  /* 0x0000001fff037819 */ /* 0x000fe40000011400 */
[----:B----4-:R-:W-:Y:S02]  /*00e0*/  PRMT R10, R53, 0x6540, R52 ;  /* 0x00006540350a7816 */ /* 0x010fe40000000034 */
[----:B------:R-:W-:Y:S02]  /*00f0*/  LEA.HI R3, R3, R0, RZ, 0x3 ;  /* 0x0000000003037211 */ /* 0x000fe400078f18ff */
[----:B------:R-:W-:Y:S01]  /*0100*/  ISETP.GE.AND P0, PT, R0, 0x40, PT ;  /* 0x000000400000780c */ /* 0x000fe20003f06270 */
[----:B------:R-:W-:Y:S01]  /*0110*/  IMAD.SHL.U32 R10, R10, 0x100, RZ ;  /* 0x000001000a0a7824 */ /* 0x000fe200078e00ff */
[C---:B------:R-:W-:Y:S01]  /*0120*/  LOP3.LUT R5, R3.reuse, 0x7ffffff8, RZ, 0xc0, !PT ;  /* 0x7ffffff803057812 */ /* 0x040fe200078ec0ff */
[----:B------:R-:W-:-:S03]  /*0130*/  IMAD.SHL.U32 R3, R3, 0x4, RZ ;  /* 0x0000000403037824 */ /* 0x000fc600078e00ff */
[----:B------:R-:W-:Y:S01]  /*0140*/  LOP3.LUT R9, R10, 0x1000, RZ, 0xfc, !PT ;  /* 0x000010000a097812 */ /* 0x000fe200078efcff */
[----:B------:R-:W-:Y:S01]  /*0150*/  IMAD.IADD R5, R0, 0x1, -R5 ;  /* 0x0000000100057824 */ /* 0x000fe200078e0a05 */
[----:B------:R-:W-:Y:S02]  /*0160*/  LOP3.LUT R2, R3, 0xffffffe0, RZ, 0xc0, !PT ;  /* 0xffffffe003027812 */ /* 0x000fe400078ec0ff */
[C---:B------:R-:W-:Y:S02]  /*0170*/  LOP3.LUT R8, R10.reuse, 0x2000, RZ, 0xfc, !PT ;  /* 0x000020000a087812 */ /* 0x040fe400078efcff */
[----:B------:R-:W-:Y:S01]  /*0180*/  LOP3.LUT R7, R10, 0x3000, RZ, 0xfc, !PT ;  /* 0x000030000a077812 */ /* 0x000fe200078efcff */
[----:B------:R-:W-:-:S04]  /*0190*/  IMAD R73, R5, 0x2, R2 ;  /* 0x0000000205497824 */ /* 0x000fc800078e0202 */
[C---:B------:R-:W-:Y:S02]  /*01a0*/  IMAD.IADD R3, R73.reuse, 0x1, R10 ;  /* 0x0000000149037824 */ /* 0x040fe400078e020a */
[----:B------:R-:W-:Y:S02]  /*01b0*/  IMAD.IADD R13, R73, 0x1, R9 ;  /* 0x00000001490d7824 */ /* 0x000fe400078e0209 */
[----:B--2---:R-:W-:-:S04]  /*01c0*/  IMAD.WIDE R2, R3, 0x4, R38 ;  /* 0x0000000403027825 */ /* 0x004fc800078e0226 */
[C---:B------:R-:W-:Y:S01]  /*01d0*/  IMAD.IADD R15, R73.reuse, 0x1, R8 ;  /* 0x00000001490f7824 */ /* 0x040fe200078e0208 */
[----:B------:R1:W2:Y:S01]  /*01e0*/  @!P0 LDG.E.EL R55, desc[UR6][R2.64] ;  /* 0x0000000602378981 */ /* 0x0002a2000c2e1900 */
[----:B------:R-:W-:Y:S01]  /*01f0*/  IMAD.IADD R17, R73, 0x1, R7 ;  /* 0x0000000149117824 */ /* 0x000fe200078e0207 */
[C---:B------:R-:W-:Y:S01]  /*0200*/  LOP3.LUT R6, R10.reuse, 0x4000, RZ, 0xfc, !PT ;  /* 0x000040000a067812 */ /* 0x040fe200078efcff */
[----:B------:R-:W-:Y:S01]  /*0210*/  IMAD.WIDE R12, R13, 0x4, R38 ;  /* 0x000000040d0c7825 */ /* 0x000fe200078e0226 */
[----:B------:R-:W-:-:S03]  /*0220*/  LOP3.LUT R5, R10, 0x5000, RZ, 0xfc, !PT ;  /* 0x000050000a057812 */ /* 0x000fc600078efcff */
[--C-:B------:R-:W-:Y:S01]  /*0230*/  IMAD.WIDE R14, R15, 0x4, R38.reuse ;  /* 0x000000040f0e7825 */ /* 0x100fe200078e0226 */
[----:B------:R-:W-:Y:S01]  /*0240*/  CS2R R62, SRZ ;  /* 0x00000000003e7805 */ /* 0x000fe2000001ff00 */
[----:B------:R3:W4:Y:S01]  /*0250*/  @!P0 LDG.E.EL R56, desc[UR6][R12.64] ;  /* 0x000000060c388981 */ /* 0x000722000c2e1900 */
[C---:B-1----:R-:W-:Y:S01]  /*0260*/  LOP3.LUT R2, R10.reuse, 0x8000, RZ, 0xfc, !PT ;  /* 0x000080000a027812 */ /* 0x042fe200078efcff */
[----:B------:R-:W-:Y:S01]  /*0270*/  IMAD.WIDE R16, R17, 0x4, R38 ;  /* 0x0000000411107825 */ /* 0x000fe200078e0226 */
[C---:B------:R-:W-:Y:S01]  /*0280*/  LOP3.LUT R4, R10.reuse, 0x6000, RZ, 0xfc, !PT ;  /* 0x000060000a047812 */ /* 0x040fe200078efcff */
[----:B------:R1:W5:Y:S02]  /*0290*/  @!P0 LDG.E.EL R57, desc[UR6][R14.64] ;  /* 0x000000060e398981 */ /* 0x000364000c2e1900 */
[----:B------:R-:W-:Y:S01]  /*02a0*/  IMAD.IADD R21, R73, 0x1, R2 ;  /* 0x0000000149157824 */ /* 0x000fe200078e0202 */
[C---:B------:R-:W-:Y:S01]  /*02b0*/  LOP3.LUT R3, R10.reuse, 0x7000, RZ, 0xfc, !PT ;  /* 0x000070000a037812 */ /* 0x040fe200078efcff */
[----:B------:R1:W2:Y:S01]  /*02c0*/  @!P0 LDG.E.EL R58, desc[UR6][R16.64] ;  /* 0x00000006103a8981 */ /* 0x0002a2000c2e1900 */
[----:B------:R-:W-:Y:S01]  /*02d0*/  LOP3.LUT R0, R10, 0x9000, RZ, 0xfc, !PT ;  /* 0x000090000a007812 */ /* 0x000fe200078efcff */
[----:B------:R-:W-:Y:S01]  /*02e0*/  IMAD.WIDE R20, R21, 0x4, R38 ;  /* 0x0000000415147825 */ /* 0x000fe200078e0226 */
[----:B------:R-:W-:-:S03]  /*02f0*/  CS2R R60, SRZ ;  /* 0x00000000003c7805 */ /* 0x000fc6000001ff00 */
[C---:B---3--:R-:W-:Y:S01]  /*0300*/  IMAD.IADD R13, R73.reuse, 0x1, R6 ;  /* 0x00000001490d7824 */ /* 0x048fe200078e0206 */
[----:B------:R3:W2:Y:S01]  /*0310*/  @!P0 LDG.E.EL R63, desc[UR6][R20.64] ;  /* 0x00000006143f8981 */ /* 0x0006a2000c2e1900 */
[C---:B-1----:R-:W-:Y:S01]  /*0320*/  IMAD.IADD R15, R73.reuse, 0x1, R5 ;  /* 0x00000001490f7824 */ /* 0x042fe200078e0205 */
[C---:B------:R-:W-:Y:S01]  /*0330*/  LOP3.LUT R75, R10.reuse, 0xa000, RZ, 0xfc, !PT ;  /* 0x0000a0000a4b7812 */ /* 0x040fe200078efcff */
[C---:B0-----:R-:W-:Y:S01]  /*0340*/  IMAD.IADD R17, R73.reuse, 0x1, R4 ;  /* 0x0000000149117824 */ /* 0x041fe200078e0204 */
[----:B------:R-:W-:Y:S01]  /*0350*/  LOP3.LUT R77, R10, 0xb000, RZ, 0xfc, !PT ;  /* 0x0000b0000a4d7812 */ /* 0x000fe200078efcff */
[----:B------:R-:W-:Y:S02]  /*0360*/  IMAD.IADD R19, R73, 0x1, R3 ;  /* 0x0000000149137824 */ /* 0x000fe400078e0203 */
[----:B------:R-:W-:-:S04]  /*0370*/  IMAD.WIDE R12, R13, 0x4, R38 ;  /* 0x000000040d0c7825 */ /* 0x000fc800078e0226 */
[----:B------:R-:W-:Y:S01]  /*0380*/  IMAD.WIDE R14, R15, 0x4, R38 ;  /* 0x000000040f0e7825 */ /* 0x000fe200078e0226 */
[----:B------:R-:W-:Y:S01]  /*0390*/  CS2R R64, SRZ ;  /* 0x0000000000407805 */ /* 0x000fe2000001ff00 */
[----:B------:R0:W2:Y:S02]  /*03a0*/  @!P0 LDG.E.EL R59, desc[UR6][R12.64] ;  /* 0x000000060c3b8981 */ /* 0x0000a4000c2e1900 */
[----:B---3--:R-:W-:Y:S01]  /*03b0*/  IMAD.IADD R21, R73, 0x1, R0 ;  /* 0x0000000149157824 */ /* 0x008fe200078e0200 */
[C---:B------:R-:W-:Y:S01]  /*03c0*/  LOP3.LUT R76, R10.reuse, 0xc000, RZ, 0xfc, !PT ;  /* 0x0000c0000a4c7812 */ /* 0x040fe200078efcff */
[--C-:B------:R-:W-:Y:S01]  /*03d0*/  IMAD.WIDE R16, R17, 0x4, R38.reuse ;  /* 0x0000000411107825 */ /* 0x100fe200078e0226 */
[----:B------:R1:W3:Y:S01]  /*03e0*/  @!P0 LDG.E.EL R60, desc[UR6][R14.64] ;  /* 0x000000060e3c8981 */ /* 0x0002e2000c2e1900 */
[----:B------:R-:W-:Y:S02]  /*03f0*/  LOP3.LUT R74, R10, 0xd000, RZ, 0xfc, !PT ;  /* 0x0000d0000a4a7812 */ /* 0x000fe400078efcff */
[--C-:B------:R-:W-:Y:S01]  /*0400*/  IMAD.WIDE R18, R19, 0x4, R38.reuse ;  /* 0x0000000413127825 */ /* 0x100fe200078e0226 */
[----:B------:R1:W2:Y:S03]  /*0410*/  @!P0 LDG.E.EL R61, desc[UR6][R16.64] ;  /* 0x00000006103d8981 */ /* 0x0002a6000c2e1900 */
[----:B------:R-:W-:Y:S01]  /*0420*/  IMAD.WIDE R20, R21, 0x4, R38 ;  /* 0x0000000415147825 */ /* 0x000fe200078e0226 */
[----:B------:R1:W2:Y:S03]  /*0430*/  @!P0 LDG.E.EL R62, desc[UR6][R18.64] ;  /* 0x00000006123e8981 */ /* 0x0002a6000c2e1900 */
[C---:B0-----:R-:W-:Y:S01]  /*0440*/  IMAD.IADD R13, R73.reuse, 0x1, R75 ;  /* 0x00000001490d7824 */ /* 0x041fe200078e024b */
[----:B------:R-:W-:Y:S01]  /*0450*/  CS2R R66, SRZ ;  /* 0x0000000000427805 */ /* 0x000fe2000001ff00 */
[C---:B-1----:R-:W-:Y:S01]  /*0460*/  IMAD.IADD R15, R73.reuse, 0x1, R77 ;  /* 0x00000001490f7824 */ /* 0x042fe200078e024d */
[----:B------:R0:W2:Y:S01]  /*0470*/  @!P0 LDG.E.EL R65, desc[UR6][R20.64] ;  /* 0x0000000614418981 */ /* 0x0000a2000c2e1900 */
[----:B------:R-:W-:-:S02]  /*0480*/  VIADD R23, R73, 0x1 ;  /* 0x0000000149177836 */ /* 0x000fc40000000000 */
[C---:B------:R-:W-:Y:S02]  /*0490*/  IMAD.IADD R17, R73.reuse, 0x1, R76 ;  /* 0x0000000149117824 */ /* 0x040fe400078e024c */
[----:B------:R-:W-:Y:S02]  /*04a0*/  IMAD.IADD R19, R73, 0x1, R74 ;  /* 0x0000000149137824 */ /* 0x000fe400078e024a */
[----:B------:R-:W-:-:S04]  /*04b0*/  IMAD.WIDE R12, R13, 0x4, R38 ;  /* 0x000000040d0c7825 */ /* 0x000fc800078e0226 */
[----:B------:R-:W-:Y:S01]  /*04c0*/  IMAD.WIDE R14, R15, 0x4, R38 ;  /* 0x000000040f0e7825 */ /* 0x000fe200078e0226 */
[----:B------:R1:W2:Y:S03]  /*04d0*/  @!P0 LDG.E.EL R64, desc[UR6][R12.64] ;  /* 0x000000060c408981 */ /* 0x0002a6000c2e1900 */
[----:B0-----:R-:W-:Y:S01]  /*04e0*/  IMAD.IADD R21, R10, 0x1, R23 ;  /* 0x000000010a157824 */ /* 0x001fe200078e0217 */
[----:B------:R0:W2:Y:S01]  /*04f0*/  @!P0 LDG.E.EL R67, desc[UR6][R14.64] ;  /* 0x000000060e438981 */ /* 0x0000a2000c2e1900 */
[----:B------:R-:W-:Y:S02]  /*0500*/  VIADD R11, R73, 0x10 ;  /* 0x00000010490b7836 */ /* 0x000fe40000000000 */
[----:B------:R-:W-:Y:S02]  /*0510*/  IMAD.MOV.U32 R69, RZ, RZ, RZ ;  /* 0x000000ffff457224 */ /* 0x000fe400078e00ff */
[----:B------:R-:W-:-:S04]  /*0520*/  IMAD.WIDE R16, R17, 0x4, R38 ;  /* 0x0000000411107825 */ /* 0x000fc800078e0226 */
[--C-:B------:R-:W-:Y:S01]  /*0530*/  IMAD.WIDE R18, R19, 0x4, R38.reuse ;  /* 0x0000000413127825 */ /* 0x100fe200078e0226 */
[----:B------:R0:W2:Y:S03]  /*0540*/  @!P0 LDG.E.EL R66, desc[UR6][R16.64] ;  /* 0x0000000610428981 */ /* 0x0000a6000c2e1900 */
[----:B------:R-:W-:Y:S01]  /*0550*/  IMAD.MOV.U32 R50, RZ, RZ, RZ ;  /* 0x000000ffff327224 */ /* 0x000fe200078e00ff */
[----:B------:R0:W2:Y:S01]  /*0560*/  @!P0 LDG.E.EL R69, desc[UR6][R18.64] ;  /* 0x0000000612458981 */ /* 0x0000a2000c2e1900 */
[----:B------:R-:W-:Y:S01]  /*0570*/  IMAD.WIDE R20, R21, 0x4, R38 ;  /* 0x0000000415147825 */ /* 0x000fe200078e0226 */
[----:B------:R-:W-:-:S03]  /*0580*/  CS2R R48, SRZ ;  /* 0x0000000000307805 */ /* 0x000fc6000001ff00 */
[----:B-1----:R-:W-:Y:S01]  /*0590*/  IMAD.IADD R13, R10, 0x1, R11 ;  /* 0x000000010a0d7824 */ /* 0x002fe200078e020b */
[----:B------:R-:W-:Y:S01]  /*05a0*/  CS2R R46, SRZ ;  /* 0x00000000002e7805 */ /* 0x000fe2000001ff00 */
[--C-:B0-----:R-:W-:Y:S01]  /*05b0*/  IMAD.IADD R15, R9, 0x1, R23.reuse ;  /* 0x00000001090f7824 */ /* 0x101fe200078e0217 */
[----:B------:R-:W2:Y:S01]  /*05c0*/  @!P0 LDG.E.EL R50, desc[UR6][R20.64] ;  /* 0x0000000614328981 */ /* 0x000ea2000c2e1900 */
[----:B------:R-:W-:Y:S02]  /*05d0*/  IMAD.IADD R17, R8, 0x1, R23 ;  /* 0x0000000108117824 */ /* 0x000fe400078e0217 */
[----:B------:R-:W-:-:S04]  /*05e0*/  IMAD.WIDE R12, R13, 0x4, R38 ;  /* 0x000000040d0c7825 */ /* 0x000fc800078e0226 */
[--C-:B------:R-:W-:Y:S01]  /*05f0*/  IMAD.WIDE R18, R15, 0x4, R38.reuse ;  /* 0x000000040f127825 */ /* 0x100fe200078e0226 */
[----:B------:R0:W2:Y:S03]  /*0600*/  @!P0 LDG.E.EL R49, desc[UR6][R12.64] ;  /* 0x000000060c318981 */ /* 0x0000a6000c2e1900 */
[----:B------:R-:W-:Y:S01]  /*0610*/  IMAD.WIDE R16, R17, 0x4, R38 ;  /* 0x0000000411107825 */ /* 0x000fe200078e0226 */
[----:B------:R-:W4:Y:S03]  /*0620*/  @!P0 LDG.E.EL R47, desc[UR6][R18.64] ;  /* 0x00000006122f8981 */ /* 0x000f26000c2e1900 */
[--C-:B------:R-:W-:Y:S01]  /*0630*/  IMAD.IADD R25, R7, 0x1, R23.reuse ;  /* 0x0000000107197824 */ /* 0x100fe200078e0217 */
[----:B------:R-:W-:Y:S01]  /*0640*/  CS2R R36, SRZ ;  /* 0x0000000000247805 */ /* 0x000fe2000001ff00 */
[--C-:B------:R-:W-:Y:S01]  /*0650*/  IMAD.IADD R31, R2, 0x1, R23.reuse ;  /* 0x00000001021f7824 */ /* 0x100fe200078e0217 */
[----:B------:R1:W5:Y:S01]  /*0660*/  @!P0 LDG.E.EL R48, desc[UR6][R16.64] ;  /* 0x0000000610308981 */ /* 0x000362000c2e1900 */
[----:B0-----:R-:W-:Y:S01]  /*0670*/  IMAD.IADD R13, R4, 0x1, R23 ;  /* 0x00000001040d7824 */ /* 0x001fe200078e0217 */
[----:B------:R-:W-:Y:S01]  /*0680*/  CS2R R34, SRZ ;  /* 0x0000000000227805 */ /* 0x000fe2000001ff00 */
[----:B------:R-:W-:-:S04]  /*0690*/  IMAD.WIDE R14, R25, 0x4, R38 ;  /* 0x00000004190e7825 */ /* 0x000fc800078e0226 */
[----:B------:R-:W-:Y:S01]  /*06a0*/  IMAD.IADD R29, R3, 0x1, R23 ;  /* 0x00000001031d7824 */ /* 0x000fe200078e0217 */
[----:B------:R0:W2:Y:S01]  /*06b0*/  @!P0 LDG.E.EL R37, desc[UR6][R14.64] ;  /* 0x000000060e258981 */ /* 0x0000a2000c2e1900 */
[----:B-1----:R-:W-:-:S04]  /*06c0*/  IMAD.WIDE R16, R13, 0x4, R38 ;  /* 0x000000040d107825 */ /* 0x002fc800078e0226 */
[----:B------:R-:W-:Y:S01]  /*06d0*/  IMAD.WIDE R12, R31, 0x4, R38 ;  /* 0x000000041f0c7825 */ /* 0x000fe200078e0226 */
[----:B------:R-:W2:Y:S03]  /*06e0*/  @!P0 LDG.E.EL R36, desc[UR6][R16.64] ;  /* 0x0000000610248981 */ /* 0x000ea6000c2e1900 */
[----:B------:R-:W-:Y:S01]  /*06f0*/  IMAD.IADD R45, R9, 0x1, R11 ;  /* 0x00000001092d7824 */ /* 0x000fe200078e020b */
[----:B------:R1:W2:Y:S01]  /*0700*/  @!P0 LDG.E.EL R34, desc[UR6][R12.64] ;  /* 0x000000060c228981 */ /* 0x0002a2000c2e1900 */
[----:B0-----:R-:W-:Y:S01]  /*0710*/  IMAD.WIDE R14, R29, 0x4, R38 ;  /* 0x000000041d0e7825 */ /* 0x001fe200078e0226 */
[----:B------:R-:W-:-:S03]  /*0720*/  CS2R R28, SRZ ;  /* 0x00000000001c7805 */ /* 0x000fc6000001ff00 */
[----:B-1----:R-:W-:-:S05]  /*0730*/  IMAD.WIDE R12, R45, 0x4, R38 ;  /* 0x000000042d0c7825 */ /* 0x002fca00078e0226 */
[----:B------:R-:W3:Y:S01]  /*0740*/  @!P0 LDG.E.EL R28, desc[UR6][R12.64] ;  /* 0x000000060c1c8981 */ /* 0x000ee2000c2e1900 */
[--C-:B------:R-:W-:Y:S01]  /*0750*/  IMAD.IADD R41, R77, 0x1, R23.reuse ;  /* 0x000000014d297824 */ /* 0x100fe200078e0217 */
[----:B------:R-:W-:Y:S01]  /*0760*/  CS2R R30, SRZ ;  /* 0x00000000001e7805 */ /* 0x000fe2000001ff00 */
[----:B------:R-:W-:Y:S02]  /*0770*/  IMAD.IADD R25, R6, 0x1, R23 ;  /* 0x0000000106197824 */ /* 0x000fe400078e0217 */
[----:B------:R-:W-:-:S04]  /*0780*/  IMAD.WIDE R16, R41, 0x4, R38 ;  /* 0x0000000429107825 */ /* 0x000fc800078e0226 */
[----:B------:R-:W-:Y:S01]  /*0790*/  IMAD.WIDE R20, R25, 0x4, R38 ;  /* 0x0000000419147825 */ /* 0x000fe200078e0226 */
[----:B------:R0:W3:Y:S03]  /*07a0*/  @!P0 LDG.E.EL R30, desc[UR6][R16.64] ;  /* 0x00000006101e8981 */ /* 0x0000e6000c2e1900 */
[--C-:B------:R-:W-:Y:S01]  /*07b0*/  IMAD.IADD R25, R0, 0x1, R23.reuse ;  /* 0x0000000100197824 */ /* 0x100fe200078e0217 */
[----:B------:R-:W-:Y:S01]  /*07c0*/  CS2R R32, SRZ ;  /* 0x0000000000207805 */ /* 0x000fe2000001ff00 */
[----:B------:R1:W3:Y:S01]  /*07d0*/  @!P0 LDG.E.EL R46, desc[UR6][R20.64] ;  /* 0x00000006142e8981 */ /* 0x0002e2000c2e1900 */
[----:B------:R-:W-:Y:S02]  /*07e0*/  IMAD.IADD R43, R76, 0x1, R23 ;  /* 0x000000014c2b7824 */ /* 0x000fe400078e0217 */
[----:B0-----:R-:W-:Y:S02]  /*07f0*/  IMAD.IADD R17, R8, 0x1, R11 ;  /* 0x0000000108117824 */ /* 0x001fe400078e020b */
[----:B------:R0:W3:Y:S01]  /*0800*/  @!P0 LDG.E.EL R33, desc[UR6][R14.64] ;  /* 0x000000060e218981 */ /* 0x0000e2000c2e1900 */
[----:B-1----:R-:W-:Y:S01]  /*0810*/  IMAD.WIDE R20, R25, 0x4, R38 ;  /* 0x0000000419147825 */ /* 0x002fe200078e0226 */
[----:B------:R-:W-:-:S03]  /*0820*/  CS2R R24, SRZ ;  /* 0x0000000000187805 */ /* 0x000fc6000001ff00 */
[----:B------:R-:W-:-:S04]  /*0830*/  IMAD.WIDE R16, R17, 0x4, R38 ;  /* 0x0000000411107825 */ /* 0x000fc800078e0226 */
[----:B------:R-:W-:Y:S01]  /*0840*/  IMAD.MOV.U32 R22, RZ, RZ, RZ ;  /* 0x000000ffff167224 */ /* 0x000fe200078e00ff */
[----:B------:R-:W3:Y:S01]  /*0850*/  @!P0 LDG.E.EL R25, desc[UR6][R16.64] ;  /* 0x0000000610198981 */ /* 0x000ee2000c2e1900 */
[----:B0-----:R-:W-:Y:S01]  /*0860*/  IMAD.WIDE R14, R43, 0x4, R38 ;  /* 0x000000042b0e7825 */ /* 0x001fe200078e0226 */
[C---:B------:R-:W-:Y:S02]  /*0870*/  LOP3.LUT R68, R10.reuse, 0xe000, RZ, 0xfc, !PT ;  /* 0x0000e0000a447812 */ /* 0x040fe400078efcff */
[----:B------:R-:W-:Y:S01]  /*0880*/  LOP3.LUT R70, R10, 0xf000, RZ, 0xfc, !PT ;  /* 0x0000f0000a467812 */ /* 0x000fe200078efcff */
[C---:B------:R-:W-:Y:S01]  /*0890*/  IMAD.IADD R27, R5.reuse, 0x1, R23 ;  /* 0x00000001051b7824 */ /* 0x040fe200078e0217 */
[----:B------:R0:W3:Y:S01]  /*08a0*/  @!P0 LDG.E.EL R29, desc[UR6][R14.64] ;  /* 0x000000060e1d8981 */ /* 0x0000e2000c2e1900 */
[--C-:B------:R-:W-:Y:S02]  /*08b0*/  IMAD.IADD R13, R6, 0x1, R11.reuse ;  /* 0x00000001060d7824 */ /* 0x100fe400078e020b */
[--C-:B------:R-:W-:Y:S01]  /*08c0*/  IMAD.IADD R45, R5, 0x1, R11.reuse ;  /* 0x00000001052d7824 */ /* 0x100fe200078e020b */
[----:B------:R-:W3:Y:S01]  /*08d0*/  @!P0 LDG.E.EL R32, desc[UR6][R20.64] ;  /* 0x0000000614208981 */ /* 0x000ee2000c2e1900 */
[----:B0-----:R-:W-:-:S04]  /*08e0*/  IMAD.IADD R15, R7, 0x1, R11 ;  /* 0x00000001070f7824 */ /* 0x001fc800078e020b */
[----:B------:R-:W-:-:S05]  /*08f0*/  IMAD.WIDE R14, R15, 0x4, R38 ;  /* 0x000000040f0e7825 */ /* 0x000fca00078e0226 */
[----:B------:R-:W3:Y:S01]  /*0900*/  @!P0 LDG.E.EL R22, desc[UR6][R14.64] ;  /* 0x000000060e168981 */ /* 0x000ee2000c2e1900 */
[----:B------:R-:W-:-:S04]  /*0910*/  IMAD.WIDE R18, R27, 0x4, R38 ;  /* 0x000000041b127825 */ /* 0x000fc800078e0226 */
[--C-:B------:R-:W-:Y:S01]  /*0920*/  IMAD.IADD R27, R75, 0x1, R23.reuse ;  /* 0x000000014b1b7824 */ /* 0x100fe200078e0217 */
[----:B------:R0:W5:Y:S01]  /*0930*/  @!P0 LDG.E.EL R35, desc[UR6][R18.64] ;  /* 0x0000000612238981 */ /* 0x000162000c2e1900 */
[--C-:B------:R-:W-:Y:S02]  /*0940*/  IMAD.IADD R43, R74, 0x1, R23.reuse ;  /* 0x000000014a2b7824 */ /* 0x100fe400078e0217 */
[----:B------:R-:W-:Y:S02]  /*0950*/  IMAD.IADD R41, R68, 0x1, R23 ;  /* 0x0000000144297824 */ /* 0x000fe400078e0217 */
[----:B0-----:R-:W-:-:S05]  /*0960*/  IMAD.WIDE R18, R27, 0x4, R38 ;  /* 0x000000041b127825 */ /* 0x001fca00078e0226 */
[----:B------:R0:W5:Y:S01]  /*0970*/  @!P0 LDG.E.EL R31, desc[UR6][R18.64] ;  /* 0x00000006121f8981 */ /* 0x000162000c2e1900 */
[----:B------:R-:W-:-:S04]  /*0980*/  IMAD.WIDE R12, R13, 0x4, R38 ;  /* 0x000000040d0c7825 */ /* 0x000fc800078e0226 */
[----:B0-----:R-:W-:Y:S02]  /*0990*/  IMAD.IADD R19, R70, 0x1, R23 ;  /* 0x0000000146137824 */ /* 0x001fe400078e0217 */
[----:B------:R-:W-:-:S06]  /*09a0*/  IMAD.MOV.U32 R23, RZ, RZ, RZ ;  /* 0x000000ffff177224 */ /* 0x000fcc00078e00ff */
[----:B------:R-:W5:Y:S01]  /*09b0*/  @!P0 LDG.E.EL R23, desc[UR6][R12.64] ;  /* 0x000000060c178981 */ /* 0x000f62000c2e1900 */
[----:B------:R-:W-:Y:S01]  /*09c0*/  CS2R R20, SRZ ;  /* 0x0000000000147805 */ /* 0x000fe2000001ff00 */
[----:B------:R-:W-:-:S05]  /*09d0*/  IMAD.WIDE R44, R45, 0x4, R38 ;  /* 0x000000042d2c7825 */ /* 0x000fca00078e0226 */
[----:B------:R-:W5:Y:S01]  /*09e0*/  @!P0 LDG.E.EL R20, desc[UR6][R44.64] ;  /* 0x000000062c148981 */ /* 0x000f62000c2e1900 */
[----:B------:R-:W-:Y:S01]  /*09f0*/  CS2R R26, SRZ ;  /* 0x00000000001a7805 */ /* 0x000fe2000001ff00 */
[----:B------:R-:W-:-:S04]  /*0a00*/  IMAD.WIDE R40, R41, 0x4, R38 ;  /* 0x0000000429287825 */ /* 0x000fc800078e0226 */
[----:B------:R-:W-:Y:S01]  /*0a10*/  IMAD.IADD R71, R4, 0x1, R11 ;  /* 0x0000000104477824 */ /* 0x000fe200078e020b */
[----:B------:R0:W5:Y:S01]  /*0a20*/  @!P0 LDG.E.EL R27, desc[UR6][R40.64] ;  /* 0x00000006281b8981 */ /* 0x000162000c2e1900 */
[----:B------:R-:W-:-:S04]  /*0a30*/  IMAD.WIDE R42, R43, 0x4, R38 ;  /* 0x000000042b2a7825 */ /* 0x000fc800078e0226 */
[--C-:B------:R-:W-:Y:S01]  /*0a40*/  IMAD.WIDE R18, R19, 0x4, R38.reuse ;  /* 0x0000000413127825 */ /* 0x100fe200078e0226 */
[----:B------:R1:W5:Y:S03]  /*0a50*/  @!P0 LDG.E.EL R26, desc[UR6][R42.64] ;  /* 0x000000062a1a8981 */ /* 0x000366000c2e1900 */
[----:B0-----:R-:W-:Y:S01]  /*0a60*/  IMAD.WIDE R40, R71, 0x4, R38 ;  /* 0x0000000447287825 */ /* 0x001fe200078e0226 */
[----:B------:R0:W5:Y:S04]  /*0a70*/  @!P0 LDG.E.EL R24, desc[UR6][R18.64] ;  /* 0x0000000612188981 */ /* 0x000168000c2e1900 */
[----:B------:R0:W5:Y:S01]  /*0a80*/  @!P0 LDG.E.EL R21, desc[UR6][R40.64] ;  /* 0x0000000628158981 */ /* 0x000162000c2e1900 */
[----:B-1----:R-:W-:-:S04]  /*0a90*/  IMAD.IADD R43, R3, 0x1, R11 ;  /* 0x00000001032b7824 */ /* 0x002fc800078e020b */
[----:B------:R-:W-:Y:S01]  /*0aa0*/  IMAD.WIDE R14, R43, 0x4, R38 ;  /* 0x000000042b0e7825 */ /* 0x000fe200078e0226 */
[----:B0-----:R-:W-:-:S06]  /*0ab0*/  CS2R R18, SRZ ;  /* 0x0000000000127805 */ /* 0x001fcc000001ff00 */
[----:B------:R0:W5:Y:S01]  /*0ac0*/  @!P0 LDG.E.EL R18, desc[UR6][R14.64] ;  /* 0x000000060e128981 */ /* 0x000162000c2e1900 */
[----:B------:R-:W-:-:S04]  /*0ad0*/  IMAD.IADD R43, R2, 0x1, R11 ;  /* 0x00000001022b7824 */ /* 0x000fc800078e020b */
[----:B------:R-:W-:-:S05]  /*0ae0*/  IMAD.WIDE R42, R43, 0x4, R38 ;  /* 0x000000042b2a7825 */ /* 0x000fca00078e0226 */
[----:B------:R1:W5:Y:S01]  /*0af0*/  @!P0 LDG.E.EL R19, desc[UR6][R42.64] ;  /* 0x000000062a138981 */ /* 0x000362000c2e1900 */
[----:B------:R-:W-:Y:S01]  /*0b00*/  IMAD.IADD R71, R0, 0x1, R11 ;  /* 0x0000000100477824 */ /* 0x000fe200078e020b */
[----:B------:R-:W-:-:S03]  /*0b10*/  CS2R R16, SRZ ;  /* 0x0000000000107805 */ /* 0x000fc6000001ff00 */
[----:B------:R-:W-:-:S05]  /*0b20*/  IMAD.WIDE R12, R71, 0x4, R38 ;  /* 0x00000004470c7825 */ /* 0x000fca00078e0226 */
[----:B------:R1:W5:Y:S01]  /*0b30*/  @!P0 LDG.E.EL R17, desc[UR6][R12.64] ;  /* 0x000000060c118981 */ /* 0x000362000c2e1900 */
[--C-:B------:R-:W-:Y:S02]  /*0b40*/  IMAD.IADD R41, R77, 0x1, R11.reuse ;  /* 0x000000014d297824 */ /* 0x100fe400078e020b */
[----:B------:R-:W-:Y:S01]  /*0b50*/  IMAD.IADD R71, R75, 0x1, R11 ;  /* 0x000000014b477824 */ /* 0x000fe200078e020b */
[----:B0-----:R-:W-:Y:S01]  /*0b60*/  CS2R R14, SRZ ;  /* 0x00000000000e7805 */ /* 0x001fe2000001ff00 */
[----:B------:R-:W-:-:S04]  /*0b70*/  IMAD.WIDE R40, R41, 0x4, R38 ;  /* 0x0000000429287825 */ /* 0x000fc800078e0226 */
[----:B------:R-:W-:Y:S01]  /*0b80*/  IMAD.WIDE R44, R71, 0x4, R38 ;  /* 0x00000004472c7825 */ /* 0x000fe200078e0226 */
[----:B------:R0:W5:Y:S03]  /*0b90*/  @!P0 LDG.E.EL R15, desc[UR6][R40.64] ;  /* 0x00000006280f8981 */ /* 0x000166000c2e1900 */
[--C-:B------:R-:W-:Y:S01]  /*0ba0*/  IMAD.IADD R71, R76, 0x1, R11.reuse ;  /* 0x000000014c477824 */ /* 0x100fe200078e020b */
[----:B------:R0:W5:Y:S01]  /*0bb0*/  @!P0 LDG.E.EL R16, desc[UR6][R44.64] ;  /* 0x000000062c108981 */ /* 0x000162000c2e1900 */
[----:B-1----:R-:W-:Y:S01]  /*0bc0*/  IMAD.IADD R43, R74, 0x1, R11 ;  /* 0x000000014a2b7824 */ /* 0x002fe200078e020b */
[----:B------:R-:W-:Y:S01]  /*0bd0*/  CS2R R12, SRZ ;  /* 0x00000000000c7805 */ /* 0x000fe2000001ff00 */
[----:B0-----:R-:W-:-:S04]  /*0be0*/  IMAD.WIDE R40, R71, 0x4, R38 ;  /* 0x0000000447287825 */ /* 0x001fc800078e0226 */
[--C-:B------:R-:W-:Y:S01]  /*0bf0*/  IMAD.IADD R45, R68, 0x1, R11.reuse ;  /* 0x00000001442d7824 */ /* 0x100fe200078e020b */
[----:B------:R0:W5:Y:S01]  /*0c00*/  @!P0 LDG.E.EL R14, desc[UR6][R40.64] ;  /* 0x00000006280e8981 */ /* 0x000162000c2e1900 */
[----:B------:R-:W-:Y:S02]  /*0c10*/  IMAD.IADD R71, R70, 0x1, R11 ;  /* 0x0000000146477824 */ /* 0x000fe400078e020b */
[----:B------:R-:W-:-:S04]  /*0c20*/  IMAD.WIDE R42, R43, 0x4, R38 ;  /* 0x000000042b2a7825 */ /* 0x000fc800078e0226 */
[--C-:B------:R-:W-:Y:S01]  /*0c30*/  IMAD.WIDE R44, R45, 0x4, R38.reuse ;  /* 0x000000042d2c7825 */ /* 0x100fe200078e0226 */
[----:B------:R1:W5:Y:S03]  /*0c40*/  @!P0 LDG.E.EL R13, desc[UR6][R42.64] ;  /* 0x000000062a0d8981 */ /* 0x000366000c2e1900 */
[----:B0-----:R-:W-:Y:S01]  /*0c50*/  IMAD.WIDE R40, R71, 0x4, R38 ;  /* 0x0000000447287825 */ /* 0x001fe200078e0226 */
[----:B------:R0:W5:Y:S03]  /*0c60*/  @!P0 LDG.E.EL R12, desc[UR6][R44.64] ;  /* 0x000000062c0c8981 */ /* 0x000166000c2e1900 */
[----:B------:R-:W-:Y:S02]  /*0c70*/  IMAD.IADD R71, R73, 0x1, R68 ;  /* 0x0000000149477824 */ /* 0x000fe400078e0244 */
[----:B------:R-:W-:-:S02]  /*0c80*/  IMAD.MOV.U32 R11, RZ, RZ, RZ ;  /* 0x000000ffff0b7224 */ /* 0x000fc400078e00ff */
[----:B------:R-:W-:Y:S02]  /*0c90*/  IMAD.MOV.U32 R72, RZ, RZ, RZ ;  /* 0x000000ffff487224 */ /* 0x000fe400078e00ff */
[----:B-1----:R-:W-:Y:S02]  /*0ca0*/  IMAD.WIDE R42, R71, 0x4, R38 ;  /* 0x00000004472a7825 */ /* 0x002fe400078e0226 */
[----:B------:R1:W5:Y:S02]  /*0cb0*/  @!P0 LDG.E.EL R11, desc[UR6][R40.64] ;  /* 0x00000006280b8981 */ /* 0x000364000c2e1900 */
[C---:B0-----:R-:W-:Y:S02]  /*0cc0*/  IMAD.IADD R45, R73.reuse, 0x1, R70 ;  /* 0x00000001492d7824 */ /* 0x041fe400078e0246 */
[----:B------:R-:W-:Y:S01]  /*0cd0*/  VIADD R73, R73, 0x11 ;  /* 0x0000001149497836 */ /* 0x000fe20000000000 */
[----:B------:R0:W5:Y:S01]  /*0ce0*/  @!P0 LDG.E.EL R72, desc[UR6][R42.64] ;  /* 0x000000062a488981 */ /* 0x000162000c2e1900 */
[----:B------:R-:W-:-:S02]  /*0cf0*/  IMAD.MOV.U32 R71, RZ, RZ, RZ ;  /* 0x000000ffff477224 */ /* 0x000fc400078e00ff */
[--C-:B-1----:R-:W-:Y:S02]  /*0d00*/  IMAD.IADD R41, R10, 0x1, R73.reuse ;  /* 0x000000010a297824 */ /* 0x102fe400078e0249 */
[----:B------:R-:W-:Y:S02]  /*0d10*/  IMAD.MOV.U32 R10, RZ, RZ, RZ ;  /* 0x000000ffff0a7224 */ /* 0x000fe400078e00ff */
[----:B0-----:R-:W-:Y:S02]  /*0d20*/  IMAD.IADD R43, R9, 0x1, R73 ;  /* 0x00000001092b7824 */ /* 0x001fe400078e0249 */
[----:B------:R-:W-:Y:S02]  /*0d30*/  IMAD.MOV.U32 R9, RZ, RZ, RZ ;  /* 0x000000ffff097224 */ /* 0x000fe400078e00ff */
[----:B------:R-:W-:-:S04]  /*0d40*/  IMAD.WIDE R44, R45, 0x4, R38 ;  /* 0x000000042d2c7825 */ /* 0x000fc800078e0226 */
[--C-:B------:R-:W-:Y:S01]  /*0d50*/  IMAD.WIDE R40, R41, 0x4, R38.reuse ;  /* 0x0000000429287825 */ /* 0x100fe200078e0226 */
[----:B------:R0:W5:Y:S03]  /*0d60*/  @!P0 LDG.E.EL R71, desc[UR6][R44.64] ;  /* 0x000000062c478981 */ /* 0x000166000c2e1900 */
[----:B------:R-:W-:Y:S01]  /*0d70*/  IMAD.WIDE R42, R43, 0x4, R38 ;  /* 0x000000042b2a7825 */ /* 0x000fe200078e0226 */
[----:B------:R1:W5:Y:S04]  /*0d80*/  @!P0 LDG.E.EL R10, desc[UR6][R40.64] ;  /* 0x00000006280a8981 */ /* 0x000368000c2e1900 */
[----:B------:R1:W5:Y:S01]  /*0d90*/  @!P0 LDG.E.EL R9, desc[UR6][R42.64] ;  /* 0x000000062a098981 */ /* 0x000362000c2e1900 */
[----:B0-----:R-:W-:-:S02]  /*0da0*/  IMAD.IADD R45, R8, 0x1, R73 ;  /* 0x00000001082d7824 */ /* 0x001fc400078e0249 */
[--C-:B-1----:R-:W-:Y:S02]  /*0db0*/  IMAD.IADD R41, R7, 0x1, R73.reuse ;  /* 0x0000000107297824 */ /* 0x102fe400078e0249 */
[----:B------:R-:W-:Y:S02]  /*0dc0*/  IMAD.IADD R43, R6, 0x1, R73 ;  /* 0x00000001062b7824 */ /* 0x000fe400078e0249 */
[----:B------:R-:W-:Y:S02]  /*0dd0*/  IMAD.MOV.U32 R8, RZ, RZ, RZ ;  /* 0x000000ffff087224 */ /* 0x000fe400078e00ff */
[----:B------:R-:W-:Y:S02]  /*0de0*/  IMAD.MOV.U32 R7, RZ, RZ, RZ ;  /* 0x000000ffff077224 */ /* 0x000fe400078e00ff */
        /* <DEDUP_REMOVED lines=9> */
[----:B----4-:R-:W-:Y:S02]  /*0e80*/  IMAD.IADD R43, R3, 0x1, R73 ;  /* 0x00000001032b7824 */ /* 0x010fe400078e0249 */
[----:B------:R-:W-:Y:S02]  /*0e90*/  IMAD.MOV.U32 R5, RZ, RZ, RZ ;  /* 0x000000ffff057224 */ /* 0x000fe400078e00ff */
[----:B------:R-:W-:Y:S02]  /*0ea0*/  IMAD.MOV.U32 R4, RZ, RZ, RZ ;  /* 0x000000ffff047224 */ /* 0x000fe400078e00ff */
[----:B------:R-:W-:Y:S02]  /*0eb0*/  IMAD.MOV.U32 R3, RZ, RZ, RZ ;  /* 0x000000ffff037224 */ /* 0x000fe400078e00ff */
[----:B------:R-:W-:Y:S01]  /*0ec0*/  IMAD.WIDE R44, R45, 0x4, R38 ;  /* 0x000000042d2c7825 */ /* 0x000fe200078e0226 */
[----:B--2---:R-:W-:-:S03]  /*0ed0*/  FSETP.GT.AND P3, PT, R50, R55, PT ;  /* 0x000000373200720b */ /* 0x004fc60003f64000 */
[--C-:B------:R-:W-:Y:S01]  /*0ee0*/  IMAD.WIDE R40, R41, 0x4, R38.reuse ;  /* 0x0000000429287825 */ /* 0x100fe200078e0226 */
[----:B------:R0:W2:Y:S03]  /*0ef0*/  @!P0 LDG.E.EL R5, desc[UR6][R44.64] ;  /* 0x000000062c058981 */ /* 0x0000a6000c2e1900 */
[----:B------:R-:W-:Y:S01]  /*0f00*/  IMAD.WIDE R42, R43, 0x4, R38 ;  /* 0x000000042b2a7825 */ /* 0x000fe200078e0226 */
[----:B------:R1:W4:Y:S01]  /*0f10*/  @!P0 LDG.E.EL R4, desc[UR6][R40.64] ;  /* 0x0000000628048981 */ /* 0x000322000c2e1900 */
[----:B------:R-:W-:-:S03]  /*0f20*/  FSETP.GT.AND P2, PT, R47, R56, PT ;  /* 0x000000382f00720b */ /* 0x000fc60003f44000 */
[----:B------:R1:W2:Y:S01]  /*0f30*/  @!P0 LDG.E.EL R3, desc[UR6][R42.64] ;  /* 0x000000062a038981 */ /* 0x0002a2000c2e1900 */
[--C-:B0-----:R-:W-:Y:S02]  /*0f40*/  IMAD.IADD R45, R2, 0x1, R73.reuse ;  /* 0x00000001022d7824 */ /* 0x101fe400078e0249 */
[--C-:B-1----:R-:W-:Y:S02]  /*0f50*/  IMAD.IADD R41, R0, 0x1, R73.reuse ;  /* 0x0000000100297824 */ /* 0x102fe400078e0249 */
[----:B------:R-:W-:Y:S02]  /*0f60*/  IMAD.IADD R43, R75, 0x1, R73 ;  /* 0x000000014b2b7824 */ /* 0x000fe400078e0249 */
[----:B------:R-:W-:Y:S02]  /*0f70*/  IMAD.MOV.U32 R2, RZ, RZ, RZ ;  /* 0x000000ffff027224 */ /* 0x000fe400078e00ff */
[----:B------:R-:W-:Y:S02]  /*0f80*/  IMAD.MOV.U32 R0, RZ, RZ, RZ ;  /* 0x000000ffff007224 */ /* 0x000fe400078e00ff */
[----:B------:R-:W-:Y:S01]  /*0f90*/  IMAD.MOV.U32 R75, RZ, RZ, RZ ;  /* 0x000000ffff4b7224 */ /* 0x000fe200078e00ff */
[----:B------:R-:W-:Y:S01]  /*0fa0*/  FSETP.NAN.AND P1, PT, R50, R50, PT ;  /* 0x000000323200720b */ /* 0x000fe20003f28000 */
[----:B------:R-:W-:-:S04]  /*0fb0*/  IMAD.WIDE R44, R45, 0x4, R38 ;  /* 0x000000042d2c7825 */ /* 0x000fc800078e0226 */
[--C-:B------:R-:W-:Y:S01]  /*0fc0*/  IMAD.WIDE R40, R41, 0x4, R38.reuse ;  /* 0x0000000429287825 */ /* 0x100fe200078e0226 */
[----:B------:R0:W2:Y:S03]  /*0fd0*/  @!P0 LDG.E.EL R2, desc[UR6][R44.64] ;  /* 0x000000062c028981 */ /* 0x0000a6000c2e1900 */
[----:B------:R-:W-:Y:S01]  /*0fe0*/  IMAD.WIDE R42, R43, 0x4, R38 ;  /* 0x000000042b2a7825 */ /* 0x000fe200078e0226 */
[----:B------:R1:W2:Y:S01]  /*0ff0*/  @!P0 LDG.E.EL R0, desc[UR6][R40.64] ;  /* 0x0000000628008981 */ /* 0x0002a2000c2e1900 */
[----:B------:R-:W-:Y:S02]  /*1000*/  @!P3 FSEL R50, R50, R55, P1 ;  /* 0x000000373232b208 */ /* 0x000fe40000800000 */
[----:B------:R-:W-:Y:S01]  /*1010*/  FSETP.NAN.AND P1, PT, R47, R47, PT ;  /* 0x0000002f2f00720b */ /* 0x000fe20003f28000 */
[----:B------:R1:W2:Y:S01]  /*1020*/  @!P0 LDG.E.EL R75, desc[UR6][R42.64] ;  /* 0x000000062a4b8981 */ /* 0x0002a2000c2e1900 */
[----:B0-----:R-:W-:-:S02]  /*1030*/  IMAD.IADD R45, R77, 0x1, R73 ;  /* 0x000000014d2d7824 */ /* 0x001fc400078e0249 */
[--C-:B-1----:R-:W-:Y:S02]  /*1040*/  IMAD.IADD R41, R76, 0x1, R73.reuse ;  /* 0x000000014c297824 */ /* 0x102fe400078e0249 */
[----:B------:R-:W-:Y:S01]  /*1050*/  IMAD.IADD R43, R74, 0x1, R73 ;  /* 0x000000014a2b7824 */ /* 0x000fe200078e0249 */
[----:B------:R-:W-:Y:S01]  /*1060*/  @!P2 FSEL R47, R47, R56, P1 ;  /* 0x000000382f2fa208 */ /* 0x000fe20000800000 */
[----:B------:R-:W-:Y:S02]  /*1070*/  IMAD.MOV.U32 R77, RZ, RZ, RZ ;  /* 0x000000ffff4d7224 */ /* 0x000fe400078e00ff */
[----:B------:R-:W-:Y:S02]  /*1080*/  IMAD.MOV.U32 R76, RZ, RZ, RZ ;  /* 0x000000ffff4c7224 */ /* 0x000fe400078e00ff */
[----:B------:R-:W-:Y:S02]  /*1090*/  IMAD.MOV.U32 R74, RZ, RZ, RZ ;  /* 0x000000ffff4a7224 */ /* 0x000fe400078e00ff */
[----:B------:R-:W-:-:S04]  /*10a0*/  IMAD.WIDE R44, R45, 0x4, R38 ;  /* 0x000000042d2c7825 */ /* 0x000fc800078e0226 */
[----:B------:R-:W-:-:S04]  /*10b0*/  IMAD.WIDE R40, R41, 0x4, R38 ;  /* 0x0000000429287825 */ /* 0x000fc800078e0226 */
[----:B------:R-:W-:Y:S01]  /*10c0*/  IMAD.WIDE R42, R43, 0x4, R38 ;  /* 0x000000042b2a7825 */ /* 0x000fe200078e0226 */
[----:B---3--:R-:W-:Y:S01]  /*10d0*/  FSETP.GEU.AND P4, PT, R47, R28, PT ;  /* 0x0000001c2f00720b */ /* 0x008fe20003f8e000 */
[----:B------:R0:W3:Y:S02]  /*10e0*/  @!P0 LDG.E.EL R77, desc[UR6][R44.64] ;  /* 0x000000062c4d8981 */ /* 0x0000e4000c2e1900 */
[--C-:B------:R-:W-:Y:S02]  /*10f0*/  IMAD.IADD R55, R68, 0x1, R73.reuse ;  /* 0x0000000144377824 */ /* 0x100fe400078e0249 */
[----:B------:R-:W-:Y:S01]  /*1100*/  IMAD.IADD R73, R70, 0x1, R73 ;  /* 0x0000000146497824 */ /* 0x000fe200078e0249 */
[----:B------:R1:W2:Y:S04]  /*1110*/  @!P0 LDG.E.EL R76, desc[UR6][R40.64] ;  /* 0x00000006284c8981 */ /* 0x0002a8000c2e1900 */
[----:B------:R1:W2:Y:S01]  /*1120*/  @!P0 LDG.E.EL R74, desc[UR6][R42.64] ;  /* 0x000000062a4a8981 */ /* 0x0002a2000c2e1900 */
[----:B0-----:R-:W-:Y:S01]  /*1130*/  CS2R R44, SRZ ;  /* 0x00000000002c7805 */ /* 0x001fe2000001ff00 */
[----:B-1----:R-:W-:Y:S01]  /*1140*/  IMAD.WIDE R40, R55, 0x4, R38 ;  /* 0x0000000437287825 */ /* 0x002fe200078e0226 */
[----:B------:R-:W-:-:S03]  /*1150*/  P2R R43, PR, RZ, 0x4 ;  /* 0x00000004ff2b7803 */ /* 0x000fc60000000000 */
[----:B------:R-:W-:Y:S01]  /*1160*/  IMAD.WIDE R38, R73, 0x4, R38 ;  /* 0x0000000449267825 */ /* 0x000fe200078e0226 */
[----:B------:R-:W-:Y:S01]  /*1170*/  FSETP.GEU.AND P2, PT, R50, R49, PT ;  /* 0x000000313200720b */ /* 0x000fe20003f4e000 */
[----:B------:R0:W2:Y:S01]  /*1180*/  @!P0 LDG.E.EL R45, desc[UR6][R40.64] ;  /* 0x00000006282d8981 */ /* 0x0000a2000c2e1900 */
[----:B------:R-:W-:Y:S02]  /*1190*/  P2R R42, PR, RZ, 0x8 ;  /* 0x00000008ff2a7803 */ /* 0x000fe40000000000 */
[----:B-----5:R-:W-:Y:S01]  /*11a0*/  FSETP.GT.AND P3, PT, R48, R57, PT ;  /* 0x000000393000720b */ /* 0x020fe20003f64000 */
[----:B------:R1:W5:Y:S01]  /*11b0*/  @!P0 LDG.E.EL R44, desc[UR6][R38.64] ;  /* 0x00000006262c8981 */ /* 0x000362000c2e1900 */
[C---:B------:R-:W-:Y:S02]  /*11c0*/  FSETP.NAN.AND P0, PT, R28.reuse, R28, PT ;  /* 0x0000001c1c00720b */ /* 0x040fe40003f08000 */
[----:B------:R-:W-:Y:S02]  /*11d0*/  FSETP.NAN.AND P1, PT, R49, R49, PT ;  /* 0x000000313100720b */ /* 0x000fe40003f28000 */
[----:B------:R-:W-:-:S02]  /*11e0*/  @P4 FSEL R28, R28, R47, P0 ;  /* 0x0000002f1c1c4208 */ /* 0x000fc40000000000 */
[C---:B------:R-:W-:Y:S02]  /*11f0*/  FSETP.NAN.AND P0, PT, R48.reuse, R48, PT ;  /* 0x000000303000720b */ /* 0x040fe40003f08000 */
[----:B0-----:R-:W-:Y:S02]  /*1200*/  P2R R40, PR, RZ, 0x4 ;  /* 0x00000004ff287803 */ /* 0x001fe40000000000 */
[----:B------:R-:W-:Y:S02]  /*1210*/  @P2 FSEL R49, R49, R50, P1 ;  /* 0x0000003231312208 */ /* 0x000fe40000800000 */
[----:B------:R-:W-:Y:S02]  /*1220*/  FSETP.GT.AND P2, PT, R37, R58, PT ;  /* 0x0000003a2500720b */ /* 0x000fe40003f44000 */
[----:B------:R-:W-:-:S04]  /*1230*/  @!P3 FSEL R48, R48, R57, P0 ;  /* 0x000000393030b208 */ /* 0x000fc80000000000 */
[----:B------:R-:W-:Y:S02]  /*1240*/  FSETP.GEU.AND P1, PT, R48, R25, PT ;  /* 0x000000193000720b */ /* 0x000fe40003f2e000 */
[----:B------:R-:W-:-:S05]  /*1250*/  FSETP.NAN.AND P0, PT, R37, R37, PT ;  /* 0x000000252500720b */ /* 0x000fca0003f08000 */
[----:B------:R-:W-:Y:S02]  /*1260*/  @!P2 FSEL R37, R37, R58, P0 ;  /* 0x0000003a2525a208 */ /* 0x000fe40000000000 */
[C---:B------:R-:W-:Y:S02]  /*1270*/  FSETP.NAN.AND P0, PT, R25.reuse, R25, PT ;  /* 0x000000191900720b */ /* 0x040fe40003f08000 */
[----:B-1----:R-:W-:Y:S02]  /*1280*/  P2R R38, PR, RZ, 0x2 ;  /* 0x00000002ff267803 */ /* 0x002fe40000000000 */
[----:B------:R-:W-:Y:S02]  /*1290*/  @P1 FSEL R25, R25, R48, P0 ;  /* 0x0000003019191208 */ /* 0x000fe40000000000 */
[-C--:B------:R-:W-:Y:S02]  /*12a0*/  FSETP.GEU.AND P1, PT, R37, R22.reuse, PT ;  /* 0x000000162500720b */ /* 0x080fe40003f2e000 */
[----:B------:R-:W-:-:S02]  /*12b0*/  FSETP.NAN.AND P0, PT, R22, R22, PT ;  /* 0x000000161600720b */ /* 0x000fc40003f08000 */
[----:B------:R-:W-:-:S09]  /*12c0*/  P2R R47, PR, RZ, 0x2 ;  /* 0x00000002ff2f7803 */ /* 0x000fd20000000000 */
[----:B------:R-:W-:Y:S02]  /*12d0*/  @P1 FSEL R22, R22, R37, P0 ;  /* 0x0000002516161208 */ /* 0x000fe40000000000 */
[C---:B------:R-:W-:Y:S02]  /*12e0*/  FSETP.GT.AND P1, PT, R46.reuse, R59, PT ;  /* 0x0000003b2e00720b */ /* 0x040fe40003f24000 */
[----:B------:R-:W-:Y:S02]  /*12f0*/  FSETP.NAN.AND P0, PT, R46, R46, PT ;  /* 0x0000002e2e00720b */ /* 0x000fe40003f08000 */
[----:B------:R-:W-:-:S09]  /*1300*/  P2R R55, PR, RZ, 0x2 ;  /* 0x00000002ff377803 */ /* 0x000fd20000000000 */
[----:B------:R-:W-:Y:S02]  /*1310*/  @!P1 FSEL R46, R46, R59, P0 ;  /* 0x0000003b2e2e9208 */ /* 0x000fe40000000000 */
[C---:B------:R-:W-:Y:S02]  /*1320*/  FSETP.GT.AND P1, PT, R35.reuse, R60, PT ;  /* 0x0000003c2300720b */ /* 0x040fe40003f24000 */
[----:B------:R-:W-:Y:S02]  /*1330*/  FSETP.NAN.AND P0, PT, R35, R35, PT ;  /* 0x000000232300720b */ /* 0x000fe40003f08000 */
[----:B------:R-:W-:-:S09]  /*1340*/  P2R R56, PR, RZ, 0x2 ;  /* 0x00000002ff387803 */ /* 0x000fd20000000000 */
[----:B------:R-:W-:Y:S02]  /*1350*/  @!P1 FSEL R35, R35, R60, P0 ;  /* 0x0000003c23239208 */ /* 0x000fe40000000000 */
[-C--:B------:R-:W-:Y:S02]  /*1360*/  FSETP.GEU.AND P1, PT, R46, R23.reuse, PT ;  /* 0x000000172e00720b */ /* 0x080fe40003f2e000 */
[----:B------:R-:W-:Y:S02]  /*1370*/  FSETP.NAN.AND P0, PT, R23, R23, PT ;  /* 0x000000171700720b */ /* 0x000fe40003f08000 */
[----:B------:R-:W-:-:S09]  /*1380*/  P2R R48, PR, RZ, 0x2 ;  /* 0x00000002ff307803 */ /* 0x000fd20000000000 */
[----:B------:R-:W-:Y:S02]  /*1390*/  @P1 FSEL R23, R23, R46, P0 ;  /* 0x0000002e17171208 */ /* 0x000fe40000000000 */
[-C--:B------:R-:W-:Y:S02]  /*13a0*/  FSETP.GEU.AND P1, PT, R35, R20.reuse, PT ;  /* 0x000000142300720b */ /* 0x080fe40003f2e000 */
[----:B------:R-:W-:Y:S02]  /*13b0*/  FSETP.NAN.AND P0, PT, R20, R20, PT ;  /* 0x000000141400720b */ /* 0x000fe40003f08000 */
        /* <DEDUP_REMOVED lines=82> */
[-C--:B------:R-:W-:Y:S02]  /*18e0*/  FSETP.GEU.AND P1, PT, R49, R10.reuse, PT ;  /* 0x0000000a3100720b */ /* 0x080fe40003f2e000 */
[----:B------:R-:W-:Y:S02]  /*18f0*/  FSETP.NAN.AND P0, PT, R10, R10, PT ;  /* 0x0000000a0a00720b */ /* 0x000fe40003f08000 */
[----:B------:R-:W-:-:S09]  /*1900*/  P2R R24, PR, RZ, 0x2 ;  /* 0x00000002ff187803 */ /* 0x000fd20000000000 */
[----:B------:R-:W-:Y:S02]  /*1910*/  @P1 SEL R10, R10, R49, P0 ;  /* 0x000000310a0a1207 */ /* 0x000fe40000000000 */
        /* <DEDUP_REMOVED lines=16> */
[-C--:B--2---:R-:W-:Y:S02]  /*1a20*/  FSETP.GEU.AND P1, PT, R20, R5.reuse, PT ;  /* 0x000000051400720b */ /* 0x084fe40003f2e000 */
[----:B------:R-:W-:Y:S02]  /*1a30*/  FSETP.NAN.AND P0, PT, R5, R5, PT ;  /* 0x000000050500720b */ /* 0x000fe40003f08000 */
[----:B------:R-:W-:-:S09]  /*1a40*/  P2R R23, PR, RZ, 0x2 ;  /* 0x00000002ff177803 */ /* 0x000fd20000000000 */
[----:B------:R-:W-:Y:S02]  /*1a50*/  @P1 SEL R5, R5, R20, P0 ;  /* 0x0000001405051207 */ /* 0x000fe40000000000 */
[-C--:B----4-:R-:W-:Y:S02]  /*1a60*/  FSETP.GEU.AND P1, PT, R21, R4.reuse, PT ;  /* 0x000000041500720b */ /* 0x090fe40003f2e000 */
        /* <DEDUP_REMOVED lines=19> */
[-C--:B---3--:R-:W-:Y:S02]  /*1ba0*/  FSETP.GEU.AND P2, PT, R15, R77.reuse, PT ;  /* 0x0000004d0f00720b */ /* 0x088fe40003f4e000 */
[----:B------:R-:W-:Y:S02]  /*1bb0*/  FSETP.NAN.AND P3, PT, R77, R77, PT ;  /* 0x0000004d4d00720b */ /* 0x000fe40003f68000 */
[----:B------:R-:W-:-:S09]  /*1bc0*/  P2R R41, PR, RZ, 0x10 ;  /* 0x00000010ff297803 */ /* 0x000fd20000000000 */
[----:B------:R-:W-:Y:S02]  /*1bd0*/  @P2 SEL R77, R77, R15, P3 ;  /* 0x0000000f4d4d2207 */ /* 0x000fe40001800000 */
[-C--:B------:R-:W-:Y:S02]  /*1be0*/  FSETP.GEU.AND P3, PT, R14, R76.reuse, PT ;  /* 0x0000004c0e00720b */ /* 0x080fe40003f6e000 */
[----:B------:R-:W-:-:S11]  /*1bf0*/  FSETP.NAN.AND P4, PT, R76, R76, PT ;  /* 0x0000004c4c00720b */ /* 0x000fd60003f88000 */
[----:B------:R-:W-:Y:S02]  /*1c00*/  @P3 SEL R76, R76, R14, P4 ;  /* 0x0000000e4c4c3207 */ /* 0x000fe40002000000 */
[-C--:B------:R-:W-:Y:S02]  /*1c10*/  FSETP.GEU.AND P4, PT, R13, R74.reuse, PT ;  /* 0x0000004a0d00720b */ /* 0x080fe40003f8e000 */
[----:B------:R-:W-:-:S11]  /*1c20*/  FSETP.NAN.AND P5, PT, R74, R74, PT ;  /* 0x0000004a4a00720b */ /* 0x000fd60003fa8000 */
[----:B------:R-:W-:Y:S02]  /*1c30*/  @P4 SEL R74, R74, R13, P5 ;  /* 0x0000000d4a4a4207 */ /* 0x000fe40002800000 */
[-C--:B------:R-:W-:Y:S02]  /*1c40*/  FSETP.GEU.AND P5, PT, R12, R45.reuse, PT ;  /* 0x0000002d0c00720b */ /* 0x080fe40003fae000 */
[----:B------:R-:W-:Y:S02]  /*1c50*/  FSETP.NAN.AND P6, PT, R45, R45, PT ;  /* 0x0000002d2d00720b */ /* 0x000fe40003fc8000 */
[----:B------:R-:W-:Y:S02]  /*1c60*/  P2R R17, PR, RZ, 0x1 ;  /* 0x00000001ff117803 */ /* 0x000fe40000000000 */
[----:B------:R-:W-:-:S07]  /*1c70*/  ISETP.NE.AND P0, PT, R59, RZ, PT ;  /* 0x000000ff3b00720c */ /* 0x000fce0003f05270 */
[----:B------:R-:W-:Y:S02]  /*1c80*/  @P5 SEL R45, R45, R12, P6 ;  /* 0x0000000c2d2d5207 */ /* 0x000fe40003000000 */
[----:B-----5:R-:W-:Y:S02]  /*1c90*/  FSETP.GEU.AND P6, PT, R11, R44, PT ;  /* 0x0000002c0b00720b */ /* 0x020fe40003fce000 */
[----:B------:R-:W-:Y:S02]  /*1ca0*/  P2R R59, PR, RZ, 0x1 ;  /* 0x00000001ff3b7803 */ /* 0x000fe40000000000 */
[----:B------:R-:W-:-:S04]  /*1cb0*/  ISETP.NE.AND P0, PT, R42, RZ, PT ;  /* 0x000000ff2a00720c */ /* 0x000fc80003f05270 */
[----:B------:R-:W-:Y:S02]  /*1cc0*/  P2R R19, PR, RZ, 0x1 ;  /* 0x00000001ff137803 */ /* 0x000fe40000000000 */
[----:B------:R-:W-:Y:S02]  /*1cd0*/  FSETP.NAN.AND P0, PT, R44, R44, PT ;  /* 0x0000002c2c00720b */ /* 0x000fe40003f08000 */
[----:B------:R-:W-:Y:S02]  /*1ce0*/  P2R R15, PR, RZ, 0x4 ;  /* 0x00000004ff0f7803 */ /* 0x000fe40000000000 */
[----:B------:R-:W-:Y:S02]  /*1cf0*/  ISETP.NE.AND P2, PT, R56, RZ, PT ;  /* 0x000000ff3800720c */ /* 0x000fe40003f45270 */
[----:B------:R-:W-:Y:S02]  /*1d00*/  @P6 SEL R44, R44, R11, P0 ;  /* 0x0000000b2c2c6207 */ /* 0x000fe40000000000 */
[----:B------:R-:W-:-:S02]  /*1d10*/  P2R R56, PR, RZ, 0x40 ;  /* 0x00000040ff387803 */ /* 0x000fc40000000000 */
[----:B------:R-:W-:-:S04]  /*1d20*/  ISETP.NE.AND P6, PT, R43, RZ, PT ;  /* 0x000000ff2b00720c */ /* 0x000fc80003fc5270 */
[----:B------:R-:W-:Y:S02]  /*1d30*/  SEL R43, RZ, 0x1, !P6 ;  /* 0x00000001ff2b7807 */ /* 0x000fe40007000000 */
[----:B------:R-:W-:-:S04]  /*1d40*/  ISETP.NE.AND P6, PT, R28, RZ, PT ;  /* 0x000000ff1c00720c */ /* 0x000fc80003fc5270 */
[----:B------:R-:W-:Y:S02]  /*1d50*/  P2R R28, PR, RZ, 0x40 ;  /* 0x00000040ff1c7803 */ /* 0x000fe40000000000 */
[----:B------:R-:W-:-:S04]  /*1d60*/  ISETP.NE.AND P6, PT, R27, RZ, PT ;  /* 0x000000ff1b00720c */ /* 0x000fc80003fc5270 */
[----:B------:R-:W-:Y:S02]  /*1d70*/  P2R R27, PR, RZ, 0x40 ;  /* 0x00000040ff1b7803 */ /* 0x000fe40000000000 */
[----:B------:R-:W-:Y:S02]  /*1d80*/  ISETP.NE.AND P6, PT, R24, RZ, PT ;  /* 0x000000ff1800720c */ /* 0x000fe40003fc5270 */
[----:B------:R-:W-:Y:S02]  /*1d90*/  P2R R16, PR, RZ, 0x2 ;  /* 0x00000002ff107803 */ /* 0x000fe40000000000 */
[----:B------:R-:W-:Y:S02]  /*1da0*/  ISETP.NE.AND P1, PT, R57, RZ, PT ;  /* 0x000000ff3900720c */ /* 0x000fe40003f25270 */
[----:B------:R-:W-:Y:S02]  /*1db0*/  P2R R57, PR, RZ, 0x40 ;  /* 0x00000040ff397803 */ /* 0x000fe40000000000 */
[----:B------:R-:W-:-:S02]  /*1dc0*/  ISETP.NE.AND P6, PT, R29, RZ, PT ;  /* 0x000000ff1d00720c */ /* 0x000fc40003fc5270 */
[----:B------:R-:W-:Y:S02]  /*1dd0*/  ISETP.NE.AND P0, PT, R19, RZ, PT ;  /* 0x000000ff1300720c */ /* 0x000fe40003f05270 */
[----:B------:R-:W-:Y:S02]  /*1de0*/  P2R R29, PR, RZ, 0x40 ;  /* 0x00000040ff1d7803 */ /* 0x000fe40000000000 */
[----:B------:R-:W-:Y:S02]  /*1df0*/  P2R R18, PR, RZ, 0x8 ;  /* 0x00000008ff127803 */ /* 0x000fe40000000000 */
[----:B------:R-:W-:Y:S02]  /*1e00*/  ISETP.NE.AND P6, PT, R65, RZ, PT ;  /* 0x000000ff4100720c */ /* 0x000fe40003fc5270 */
[----:B------:R-:W-:Y:S02]  /*1e10*/  ISETP.NE.AND P3, PT, R55, RZ, PT ;  /* 0x000000ff3700720c */ /* 0x000fe40003f65270 */
[----:B------:R-:W-:-:S02]  /*1e20*/  SEL R55, RZ, 0x1, !P0 ;  /* 0x00000001ff377807 */ /* 0x000fc40004000000 */
[----:B------:R-:W-:Y:S02]  /*1e30*/  ISETP.NE.AND P0, PT, R59, RZ, PT ;  /* 0x000000ff3b00720c */ /* 0x000fe40003f05270 */
[----:B------:R-:W-:Y:S02]  /*1e40*/  P2R R59, PR, RZ, 0x40 ;  /* 0x00000040ff3b7803 */ /* 0x000fe40000000000 */
[----:B------:R-:W-:-:S04]  /*1e50*/  ISETP.NE.AND P6, PT, R31, RZ, PT ;  /* 0x000000ff1f00720c */ /* 0x000fc80003fc5270 */
        /* <DEDUP_REMOVED lines=40> */
[----:B------:R-:W-:Y:S02]  /*20e0*/  SEL R19, RZ, 0x1, !P4 ;  /* 0x00000001ff137807 */ /* 0x000fe40006000000 */
[----:B------:R-:W-:Y:S02]  /*20f0*/  ISETP.NE.AND P4, PT, R22, RZ, PT ;  /* 0x000000ff1600720c */ /* 0x000fe40003f85270 */
[----:B------:R-:W-:Y:S02]  /*2100*/  SEL R22, RZ, 0x1, !P6 ;  /* 0x00000001ff167807 */ /* 0x000fe40007000000 */
[----:B------:R-:W-:Y:S02]  /*2110*/  ISETP.NE.AND P6, PT, R24, RZ, PT ;  /* 0x000000ff1800720c */ /* 0x000fe40003fc5270 */
[----:B------:R-:W-:Y:S02]  /*2120*/  SEL R14, RZ, 0x1, !P3 ;  /* 0x00000001ff0e7807 */ /* 0x000fe40005800000 */
[----:B------:R-:W-:-:S02]  /*2130*/  ISETP.NE.AND P3, PT, R23, RZ, PT ;  /* 0x000000ff1700720c */ /* 0x000fc40003f65270 */
[----:B------:R-:W-:Y:S02]  /*2140*/  SEL R23, RZ, 0x1, !P6 ;  /* 0x00000001ff177807 */ /* 0x000fe40007000000 */
[----:B------:R-:W-:Y:S02]  /*2150*/  ISETP.NE.AND P6, PT, R26, RZ, PT ;  /* 0x000000ff1a00720c */ /* 0x000fe40003fc5270 */
[----:B------:R-:W-:Y:S02]  /*2160*/  P2R R50, PR, RZ, 0x20 ;  /* 0x00000020ff327803 */ /* 0x000fe40000000000 */
[----:B------:R-:W-:Y:S02]  /*2170*/  ISETP.NE.AND P5, PT, R39, RZ, PT ;  /* 0x000000ff2700720c */ /* 0x000fe40003fa5270 */
[----:B------:R-:W-:Y:S02]  /*2180*/  SEL R24, RZ, 0x1, !P6 ;  /* 0x00000001ff187807 */ /* 0x000fe40007000000 */
[----:B------:R-:W-:-:S02]  /*2190*/  ISETP.NE.AND P6, PT, R30, RZ, PT ;  /* 0x000000ff1e00720c */ /* 0x000fc40003fc5270 */
[----:B------:R-:W-:Y:S02]  /*21a0*/  SEL R39, RZ, 0x1, !P5 ;  /* 0x00000001ff277807 */ /* 0x000fe40006800000 */
[----:B------:R-:W-:Y:S02]  /*21b0*/  ISETP.NE.AND P5, PT, R25, RZ, PT ;  /* 0x000000ff1900720c */ /* 0x000fe40003fa5270 */
[----:B------:R-:W-:Y:S02]  /*21c0*/  SEL R25, RZ, 0x1, !P6 ;  /* 0x00000001ff197807 */ /* 0x000fe40007000000 */
[----:B------:R-:W-:-:S04]  /*21d0*/  ISETP.NE.AND P6, PT, R64, RZ, PT ;  /* 0x000000ff4000720c */ /* 0x000fc80003fc5270 */
[----:B------:R-:W-:Y:S02]  /*21e0*/  SEL R26, RZ, 0x1, !P6 ;  /* 0x00000001ff1a7807 */ /* 0x000fe40007000000 */
[----:B------:R-:W-:-:S04]  /*21f0*/  ISETP.NE.AND P6, PT, R67, RZ, PT ;  /* 0x000000ff4300720c */ /* 0x000fc80003fc5270 */
        /* <DEDUP_REMOVED lines=8> */
[----:B------:R-:W-:Y:S02]  /*2280*/  SEL R20, RZ, 0x1, !P6 ;  /* 0x00000001ff147807 */ /* 0x000fe40007000000 */
[----:B------:R-:W-:-:S04]  /*2290*/  ISETP.NE.AND P6, PT, R40, RZ, PT ;  /* 0x000000ff2800720c */ /* 0x000fc80003fc5270 */
[----:B------:R-:W-:Y:S02]  /*22a0*/  SEL R55, R55, 0x2, P6 ;  /* 0x0000000237377807 */ /* 0x000fe40003000000 */
        /* <DEDUP_REMOVED lines=10> */
[----:B------:R-:W-:Y:S02]  /*2350*/  ISETP.NE.AND P6, PT, R35, RZ, PT ;  /* 0x000000ff2300720c */ /* 0x000fe40003fc5270 */
[----:B------:R-:W-:Y:S02]  /*2360*/  SEL R11, RZ, 0x1, !P0 ;  /* 0x00000001ff0b7807 */ /* 0x000fe40004000000 */
[----:B------:R-:W-:Y:S02]  /*2370*/  SEL R12, R12, 0x2, P6 ;  /* 0x000000020c0c7807 */ /* 0x000fe40003000000 */
[----:B------:R-:W-:-:S04]  /*2380*/  ISETP.NE.AND P6, PT, R36, RZ, PT ;  /* 0x000000ff2400720c */ /* 0x000fc80003fc5270 */
[----:B------:R-:W-:Y:S02]  /*2390*/  SEL R32, R11, 0x2, P6 ;  /* 0x000000020b207807 */ /* 0x000fe40003000000 */
[----:B------:R-:W-:-:S04]  /*23a0*/  ISETP.NE.AND P6, PT, R61, RZ, PT ;  /* 0x000000ff3d00720c */ /* 0x000fc80003fc5270 */
[----:B------:R-:W-:Y:S02]  /*23b0*/  SEL R33, R22, 0x2, P6 ;  /* 0x0000000216217807 */ /* 0x000fe40003000000 */
[----:B------:R-:W-:Y:S01]  /*23c0*/  ISETP.NE.AND P6, PT, R34, RZ, PT ;  /* 0x000000ff2200720c */ /* 0x000fe20003fc5270 */
[----:B------:R-:W0:Y:S03]  /*23d0*/  S2UR UR5, SR_CgaCtaId ;  /* 0x00000000000579c3 */ /* 0x000e260000008800 */
[----:B------:R-:W-:Y:S02]  /*23e0*/  SEL R34, R23, 0x2, P6 ;  /* 0x0000000217227807 */ /* 0x000fe40003000000 */
[----:B------:R-:W-:-:S04]  /*23f0*/  ISETP.NE.AND P6, PT, R63, RZ, PT ;  /* 0x000000ff3f00720c */ /* 0x000fc80003fc5270 */
[----:B------:R-:W-:Y:S02]  /*2400*/  SEL R35, R24, 0x2, P6 ;  /* 0x0000000218237807 */ /* 0x000fe40003000000 */
[----:B------:R-:W-:-:S04]  /*2410*/  ISETP.NE.AND P6, PT, R31, RZ, PT ;  /* 0x000000ff1f00720c */ /* 0x000fc80003fc5270 */
[----:B------:R-:W-:Y:S02]  /*2420*/  SEL R11, R25, 0x2, P6 ;  /* 0x00000002190b7807 */ /* 0x000fe40003000000 */
[----:B------:R-:W-:-:S04]  /*2430*/  ISETP.NE.AND P6, PT, R59, RZ, PT ;  /* 0x000000ff3b00720c */ /* 0x000fc80003fc5270 */
[----:B------:R-:W-:Y:S02]  /*2440*/  SEL R24, R26, 0x2, P6 ;  /* 0x000000021a187807 */ /* 0x000fe40003000000 */
[----:B------:R-:W-:Y:S01]  /*2450*/  ISETP.NE.AND P6, PT, R29, RZ, PT ;  /* 0x000000ff1d00720c */ /* 0x000fe20003fc5270 */
[----:B------:R-:W-:Y:S01]  /*2460*/  UMOV UR4, 0x400 ;  /* 0x0000040000047882 */ /* 0x000fe20000000000 */
[----:B------:R-:W-:Y:S02]  /*2470*/  SEL R29, R13, 0x3, P3 ;  /* 0x000000030d1d7807 */ /* 0x000fe40001800000 */
[----:B------:R-:W-:Y:S02]  /*2480*/  SEL R23, R30, 0x2, P6 ;  /* 0x000000021e177807 */ /* 0x000fe40003000000 */
[----:B------:R-:W-:Y:S01]  /*2490*/  SEL R30, R12, 0x3, P2 ;  /* 0x000000030c1e7807 */ /* 0x000fe20001000000 */
[----:B------:R-:W-:Y:S01]  /*24a0*/  IMAD.SHL.U32 R12, R51, 0x100, RZ ;  /* 0x00000100330c7824 */ /* 0x000fe200078e00ff */
[----:B------:R-:W-:Y:S01]  /*24b0*/  SHF.R.U32.HI R13, RZ, 0x4, R51 ;  /* 0x00000004ff0d7819 */ /* 0x000fe20000011633 */
[----:B0-----:R-:W-:Y:S01]  /*24c0*/  UPRMT UR4, UR5, 0x654, UR4 ;  /* 0x0000065405047896 */ /* 0x001fe20008000004 */
[----:B------:R-:W-:-:S02]  /*24d0*/  ISETP.NE.AND P0, PT, R49, RZ, PT ;  /* 0x000000ff3100720c */ /* 0x000fc40003f05270 */
[----:B------:R-:W-:Y:S02]  /*24e0*/  SEL R31, R32, 0x3, P1 ;  /* 0x00000003201f7807 */ /* 0x000fe40000800000 */
[----:B------:R-:W-:Y:S02]  /*24f0*/  ISETP.NE.AND P1, PT, R16, RZ, PT ;  /* 0x000000ff1000720c */ /* 0x000fe40003f25270 */
[----:B------:R-:W-:Y:S02]  /*2500*/  SGXT.U32 R13, R13, 0x4 ;  /* 0x000000040d0d781a */ /* 0x000fe40000000000 */
[----:B------:R-:W-:Y:S02]  /*2510*/  LOP3.LUT R12, R12, 0xf00, RZ, 0xc0, !PT ;  /* 0x00000f000c0c7812 */ /* 0x000fe400078ec0ff */
[----:B------:R-:W-:Y:S02]  /*2520*/  SEL R32, R33, 0x3, P0 ;  /* 0x0000000321207807 */ /* 0x000fe40000000000 */
[----:B------:R-:W-:-:S02]  /*2530*/  SEL R33, R35, 0x3, P1 ;  /* 0x0000000323217807 */ /* 0x000fc40000800000 */
[C---:B------:R-:W-:Y:S02]  /*2540*/  LOP3.LUT R36, R12.reuse, R13, RZ, 0xfc, !PT ;  /* 0x0000000d0c247212 */ /* 0x040fe400078efcff */
[----:B------:R-:W-:Y:S02]  /*2550*/  LEA.HI R35, R12, UR4, RZ, 0x1c ;  /* 0x000000040c237c11 */ /* 0x000fe4000f8fe0ff */
[----:B------:R-:W-:-:S03]  /*2560*/  ISETP.NE.AND P0, PT, R17, RZ, PT ;  /* 0x000000ff1100720c */ /* 0x000fc60003f05270 */
[----:B------:R-:W-:-:S05]  /*2570*/  IMAD R17, R36, 0x4, R35 ;  /* 0x0000000424117824 */ /* 0x000fca00078e0223 */
[----:B------:R-:W-:Y:S04]  /*2580*/  STS [R17], R10 ;  /* 0x0000000a11007388 */ /* 0x000fe80000000800 */
[----:B------:R-:W-:Y:S04]  /*2590*/  STS [R17+0x40], R9 ;  /* 0x0000400911007388 */ /* 0x000fe80000000800 */
[----:B------:R-:W-:Y:S04]  /*25a0*/  STS [R17+0x80], R8 ;  /* 0x0000800811007388 */ /* 0x000fe80000000800 */
[----:B------:R-:W-:Y:S04]  /*25b0*/  STS [R17+0xc0], R7 ;  /* 0x0000c00711007388 */ /* 0x000fe80000000800 */
[----:B------:R-:W-:Y:S04]  /*25c0*/  STS [R17+0x100], R6 ;  /* 0x0001000611007388 */ /* 0x000fe80000000800 */
[----:B------:R0:W-:Y:S04]  /*25d0*/  STS [R17+0x140], R5 ;  /* 0x0001400511007388 */ /* 0x0001e80000000800 */
[----:B------:R-:W-:Y:S04]  /*25e0*/  STS [R17+0x180], R4 ;  /* 0x0001800411007388 */ /* 0x000fe80000000800 */
[----:B------:R-:W-:Y:S04]  /*25f0*/  STS [R17+0x1c0], R3 ;  /* 0x0001c00311007388 */ /* 0x000fe80000000800 */
[----:B------:R1:W-:Y:S04]  /*2600*/  STS [R17+0x200], R2 ;  /* 0x0002000211007388 */ /* 0x0003e80000000800 */
[----:B------:R2:W-:Y:S04]  /*2610*/  STS [R17+0x240], R0 ;  /* 0x0002400011007388 */ /* 0x0005e80000000800 */
[----:B------:R-:W-:Y:S04]  /*2620*/  STS [R17+0x280], R75 ;  /* 0x0002804b11007388 */ /* 0x000fe80000000800 */
[----:B------:R-:W-:Y:S04]  /*2630*/  STS [R17+0x2c0], R77 ;  /* 0x0002c04d11007388 */ /* 0x000fe80000000800 */
[----:B------:R-:W-:Y:S04]  /*2640*/  STS [R17+0x300], R76 ;  /* 0x0003004c11007388 */ /* 0x000fe80000000800 */
[----:B------:R-:W-:Y:S04]  /*2650*/  STS [R17+0x340], R74 ;  /* 0x0003404a11007388 */ /* 0x000fe80000000800 */
[----:B------:R-:W-:Y:S04]  /*2660*/  STS [R17+0x380], R45 ;  /* 0x0003802d11007388 */ /* 0x000fe80000000800 */
[----:B------:R3:W-:Y:S01]  /*2670*/  STS [R17+0x3c0], R44 ;  /* 0x0003c02c11007388 */ /* 0x0007e20000000800 */
[----:B------:R-:W-:Y:S01]  /*2680*/  SHF.R.U32.HI R12, RZ, 0x2, R51 ;  /* 0x00000002ff0c7819 */ /* 0x000fe20000011633 */
[----:B------:R-:W-:Y:S01]  /*2690*/  IMAD.SHL.U32 R16, R51, 0x4, RZ ;  /* 0x0000000433107824 */ /* 0x000fe200078e00ff */
[----:B------:R-:W-:-:S02]  /*26a0*/  ISETP.NE.AND P6, PT, R57, RZ, PT ;  /* 0x000000ff3900720c */ /* 0x000fc40003fc5270 */
[----:B------:R-:W-:Y:S02]  /*26b0*/  LOP3.LUT R12, R12, 0x30, RZ, 0xc0, !PT ;  /* 0x000000300c0c7812 */ /* 0x000fe400078ec0ff */
[----:B------:R-:W-:Y:S02]  /*26c0*/  LOP3.LUT R16, R16, 0x3fc, RZ, 0xc0, !PT ;  /* 0x000003fc10107812 */ /* 0x000fe400078ec0ff */
[----:B------:R-:W-:Y:S01]  /*26d0*/  SEL R22, R55, 0x3, P6 ;  /* 0x0000000337167807 */ /* 0x000fe20003000000 */
[----:B0-----:R-:W-:Y:S01]  /*26e0*/  VIADD R5, R12, UR4 ;  /* 0x000000040c057c36 */ /* 0x001fe20008000000 */
[C---:B-1----:R-:W-:Y:S02]  /*26f0*/  LOP3.LUT R2, R16.reuse, 0x400, RZ, 0xfc, !PT ;  /* 0x0000040010027812 */ /* 0x042fe400078efcff */
[----:B------:R-:W-:Y:S01]  /*2700*/  ISETP.NE.AND P6, PT, R27, RZ, PT ;  /* 0x000000ff1b00720c */ /* 0x000fe20003fc5270 */
[----:B------:R-:W-:Y:S01]  /*2710*/  IMAD R5, R16, 0x4, R5 ;  /* 0x0000000410057824 */ /* 0x000fe200078e0205 */
[----:B------:R-:W-:Y:S01]  /*2720*/  SHF.R.U32.HI R2, RZ, 0x4, R2 ;  /* 0x00000004ff027819 */ /* 0x000fe20000011602 */
[----:B--2---:R-:W-:Y:S01]  /*2730*/  IMAD.SHL.U32 R0, R51, 0x4, RZ ;  /* 0x0000000433007824 */ /* 0x004fe200078e00ff */
[----:B------:R-:W-:-:S02]  /*2740*/  SEL R27, R43, 0x3, P6 ;  /* 0x000000032b1b7807 */ /* 0x000fc40003000000 */
[----:B------:R-:W-:Y:S02]  /*2750*/  ISETP.NE.AND P6, PT, R28, RZ, PT ;  /* 0x000000ff1c00720c */ /* 0x000fe40003fc5270 */
[----:B------:R-:W-:Y:S02]  /*2760*/  SEL R28, R14, 0x3, P4 ;  /* 0x000000030e1c7807 */ /* 0x000fe40002000000 */
[----:B------:R-:W-:Y:S01]  /*2770*/  ISETP.NE.AND P2, PT, R15, RZ, PT ;  /* 0x000000ff0f00720c */ /* 0x000fe20003f45270 */
[----:B------:R-:W-:Y:S01]  /*2780*/  BAR.SYNC.DEFER_BLOCKING 0x0 ;  /* 0x0000000000007b1d */ /* 0x000fe20000010000 */
[----:B------:R-:W-:Y:S02]  /*2790*/  LOP3.LUT R2, R2, 0x70, RZ, 0xc0, !PT ;  /* 0x0000007002027812 */ /* 0x000fe400078ec0ff */
[----:B------:R-:W-:Y:S02]  /*27a0*/  SHF.R.S32.HI R4, RZ, 0x17, R52 ;  /* 0x00000017ff047819 */ /* 0x000fe40000011434 */
[----:B------:R-:W-:Y:S01]  /*27b0*/  LOP3.LUT R3, R0, 0xfc, RZ, 0xc0, !PT ;  /* 0x000000fc00037812 */ /* 0x000fe200078ec0ff */
[----:B------:R-:W-:Y:S01]  /*27c0*/  VIADD R7, R2, UR4 ;  /* 0x0000000402077c36 */ /* 0x000fe20008000000 */
[----:B------:R-:W-:-:S02]  /*27d0*/  SGXT R0, R4, 0x1 ;  /* 0x000000010400781a */ /* 0x000fc40000000200 */
[C---:B------:R-:W-:Y:S01]  /*27e0*/  LOP3.LUT R4, R16.reuse, 0x800, RZ, 0xfc, !PT ;  /* 0x0000080010047812 */ /* 0x040fe200078efcff */
[----:B------:R-:W-:Y:S01]  /*27f0*/  IMAD R7, R16, 0x4, R7 ;  /* 0x0000000410077824 */ /* 0x000fe200078e0207 */
[----:B------:R-:W-:Y:S02]  /*2800*/  PRMT R9, R3, 0x6540, R52 ;  /* 0x0000654003097816 */ /* 0x000fe40000000034 */
[----:B------:R-:W-:Y:S01]  /*2810*/  SHF.R.U32.HI R10, RZ, 0x4, R4 ;  /* 0x00000004ff0a7819 */ /* 0x000fe20000011604 */
[----:B------:R-:W0:Y:S01]  /*2820*/  LDC.64 R2, c[0x0][0x218] ;  /* 0x00008600ff027b82 */ /* 0x000e220000000a00 */
[----:B------:R-:W1:Y:S01]  /*2830*/  LDS.128 R12, [R5] ;  /* 0x00000000050c7984 */ /* 0x000e620000000c00 */
[----:B------:R-:W-:Y:S02]  /*2840*/  ISETP.NE.AND P3, PT, R18, RZ, PT ;  /* 0x000000ff1200720c */ /* 0x000fe40003f65270 */
[----:B------:R-:W-:Y:S01]  /*2850*/  LEA.HI R8, R0, R9, RZ, 0x8 ;  /* 0x0000000900087211 */ /* 0x000fe200078f40ff */
[----:B------:R-:W2:Y:S01]  /*2860*/  LDS.128 R4, [R7+0x1000] ;  /* 0x0010000007047984 */ /* 0x000ea20000000c00 */
[----:B------:R-:W-:-:S02]  /*2870*/  LOP3.LUT R18, R10, 0xb0, RZ, 0xc0, !PT ;  /* 0x000000b00a127812 */ /* 0x000fc400078ec0ff */
[----:B---3--:R-:W-:Y:S01]  /*2880*/  SHF.R.U32.HI R17, RZ, 0x6, R51 ;  /* 0x00000006ff117819 */ /* 0x008fe20000011633 */
[----:B------:R-:W-:Y:S01]  /*2890*/  IMAD.SHL.U32 R10, R8, 0x40, RZ ;  /* 0x00000040080a7824 */ /* 0x000fe200078e00ff */
[----:B------:R-:W-:Y:S01]  /*28a0*/  SEL R25, R19, 0x3, P5 ;  /* 0x0000000313197807 */ /* 0x000fe20002800000 */
[----:B------:R-:W-:Y:S01]  /*28b0*/  VIADD R19, R18, UR4 ;  /* 0x0000000412137c36 */ /* 0x000fe20008000000 */
[----:B------:R-:W-:Y:S02]  /*28c0*/  SGXT.U32 R17, R17, 0x2 ;  /* 0x000000021111781a */ /* 0x000fe40000000000 */
[----:B------:R-:W-:Y:S02]  /*28d0*/  LOP3.LUT R18, R16, 0xc00, RZ, 0xfc, !PT ;  /* 0x00000c0010127812 */ /* 0x000fe400078efcff */
[----:B------:R-:W-:Y:S02]  /*28e0*/  SEL R26, R39, 0x3, P6 ;  /* 0x00000003271a7807 */ /* 0x000fe40003000000 */
[----:B------:R-:W-:Y:S01]  /*28f0*/  ISETP.NE.AND P4, PT, R42, RZ, PT ;  /* 0x000000ff2a00720c */ /* 0x000fe20003f85270 */
[----:B------:R-:W-:Y:S01]  /*2900*/  IMAD R42, R16, 0x4, R19 ;  /* 0x00000004102a7824 */ /* 0x000fe200078e0213 */
[----:B------:R-:W-:-:S02]  /*2910*/  LOP3.LUT R8, R8, 0xffffff00, RZ, 0xc0, !PT ;  /* 0xffffff0008087812 */ /* 0x000fc400078ec0ff */
[----:B------:R-:W-:Y:S02]  /*2920*/  LOP3.LUT R10, R10, 0xffffc000, RZ, 0xc0, !PT ;  /* 0xffffc0000a0a7812 */ /* 0x000fe400078ec0ff */
[----:B------:R-:W-:Y:S02]  /*2930*/  LOP3.LUT R39, R54, R17, RZ, 0xfc, !PT ;  /* 0x0000001136277212 */ /* 0x000fe400078efcff */
[----:B------:R-:W-:Y:S02]  /*2940*/  SHF.R.U32.HI R18, RZ, 0x4, R18 ;  /* 0x00000004ff127819 */ /* 0x000fe40000011612 */
[----:B------:R-:W-:Y:S02]  /*2950*/  SEL R34, R34, 0x3, P0 ;  /* 0x0000000322227807 */ /* 0x000fe40000000000 */
[----:B------:R-:W-:Y:S02]  /*2960*/  IADD3 R46, R10, R9, -R8 ;  /* 0x000000090a2e7210 */ /* 0x000fe40007ffe808 */
[----:B------:R-:W-:-:S02]  /*2970*/  SEL R38, R11, 0x3, P2 ;  /* 0x000000030b267807 */ /* 0x000fc40001000000 */
[C---:B------:R-:W-:Y:S01]  /*2980*/  ISETP.GE.AND P0, PT, R39.reuse, 0x40, PT ;  /* 0x000000402700780c */ /* 0x040fe20003f06270 */
[----:B------:R3:W4:Y:S01]  /*2990*/  LDS.128 R8, [R42+0x2000] ;  /* 0x002000002a087984 */ /* 0x0007220000000c00 */
[----:B------:R-:W-:Y:S01]  /*29a0*/  LOP3.LUT R18, R18, 0xf0, RZ, 0xc0, !PT ;  /* 0x000000f012127812 */ /* 0x000fe200078ec0ff */
[----:B------:R-:W-:-:S04]  /*29b0*/  IMAD R41, R39, 0x100, R46 ;  /* 0x0000010027297824 */ /* 0x000fc800078e022e */
[----:B------:R-:W-:Y:S01]  /*29c0*/  VIADD R17, R18, UR4 ;  /* 0x0000000412117c36 */ /* 0x000fe20008000000 */
[----:B------:R-:W-:Y:S01]  /*29d0*/  ISETP.NE.AND P2, PT, R37, RZ, PT ;  /* 0x000000ff2500720c */ /* 0x000fe20003f45270 */
[----:B0-----:R-:W-:Y:S01]  /*29e0*/  IMAD.WIDE R40, R41, 0x4, R2 ;  /* 0x0000000429287825 */ /* 0x001fe200078e0202 */
[----:B------:R-:W-:-:S03]  /*29f0*/  LOP3.LUT R37, R39, 0x4, RZ, 0xfc, !PT ;  /* 0x0000000427257812 */ /* 0x000fc600078efcff */
[----:B------:R-:W-:Y:S01]  /*2a00*/  IMAD R17, R16, 0x4, R17 ;  /* 0x0000000410117824 */ /* 0x000fe200078e0211 */
[----:B-1----:R0:W-:Y:S01]  /*2a10*/  @!P0 STG.E.128 desc[UR6][R40.64], R12 ;  /* 0x0000000c28008986 */ /* 0x0021e2000c101d06 */
[C---:B------:R-:W-:Y:S01]  /*2a20*/  ISETP.GE.AND P0, PT, R37.reuse, 0x40, PT ;  /* 0x000000402500780c */ /* 0x040fe20003f06270 */
[----:B------:R-:W-:-:S03]  /*2a30*/  IMAD R43, R37, 0x100, R46 ;  /* 0x00000100252b7824 */ /* 0x000fc600078e022e */
[----:B------:R-:W1:Y:S01]  /*2a40*/  LDS.128 R16, [R17+0x3000] ;  /* 0x0030000011107984 */ /* 0x000e620000000c00 */
[----:B---3--:R-:W-:Y:S01]  /*2a50*/  IMAD.WIDE R42, R43, 0x4, R2 ;  /* 0x000000042b2a7825 */ /* 0x008fe200078e0202 */
[----:B------:R-:W-:-:S07]  /*2a60*/  LOP3.LUT R44, R39, 0x8, RZ, 0xfc, !PT ;  /* 0x00000008272c7812 */ /* 0x000fce00078efcff */
[----:B--2---:R2:W-:Y:S01]  /*2a70*/  @!P0 STG.E.128 desc[UR6][R42.64], R4 ;  /* 0x000000042a008986 */ /* 0x0045e2000c101d06 */
[C---:B------:R-:W-:Y:S01]  /*2a80*/  ISETP.GE.AND P0, PT, R44.reuse, 0x40, PT ;  /* 0x000000402c00780c */ /* 0x040fe20003f06270 */
[----:B------:R-:W-:Y:S01]  /*2a90*/  IMAD R45, R44, 0x100, R46 ;  /* 0x000001002c2d7824 */ /* 0x000fe200078e022e */
[----:B------:R-:W-:-:S03]  /*2aa0*/  LOP3.LUT R39, R39, 0xc, RZ, 0xfc, !PT ;  /* 0x0000000c27277812 */ /* 0x000fc600078efcff */
[----:B0-----:R-:W-:-:S08]  /*2ab0*/  IMAD.WIDE R12, R45, 0x4, R2 ;  /* 0x000000042d0c7825 */ /* 0x001fd000078e0202 */
[----:B----4-:R0:W-:Y:S01]  /*2ac0*/  @!P0 STG.E.128 desc[UR6][R12.64], R8 ;  /* 0x000000080c008986 */ /* 0x0101e2000c101d06 */
[C---:B------:R-:W-:Y:S01]  /*2ad0*/  ISETP.GE.AND P0, PT, R39.reuse, 0x40, PT ;  /* 0x000000402700780c */ /* 0x040fe20003f06270 */
[----:B------:R-:W-:Y:S02]  /*2ae0*/  IMAD R39, R39, 0x100, R46 ;  /* 0x0000010027277824 */ /* 0x000fe400078e022e */
[----:B------:R-:W-:Y:S02]  /*2af0*/  IMAD.SHL.U32 R37, R51, 0x10, RZ ;  /* 0x0000001033257824 */ /* 0x000fe400078e00ff */
[----:B------:R-:W-:-:S03]  /*2b00*/  IMAD.WIDE R2, R39, 0x4, R2 ;  /* 0x0000000427027825 */ /* 0x000fc600078e0202 */
[----:B------:R-:W-:-:S05]  /*2b10*/  LOP3.LUT R37, R37, 0xf0, RZ, 0xc0, !PT ;  /* 0x000000f025257812 */ /* 0x000fca00078ec0ff */
[----:B-1----:R1:W-:Y:S01]  /*2b20*/  @!P0 STG.E.128 desc[UR6][R2.64], R16 ;  /* 0x0000001002008986 */ /* 0x0023e2000c101d06 */
[----:B------:R-:W-:Y:S01]  /*2b30*/  PRMT R37, R37, 0x6540, R52 ;  /* 0x0000654025257816 */ /* 0x000fe20000000034 */
[----:B--2---:R-:W-:-:S03]  /*2b40*/  IMAD.SHL.U32 R5, R51, 0x10, RZ ;  /* 0x0000001033057824 */ /* 0x004fc600078e00ff */
[----:B------:R-:W-:Y:S02]  /*2b50*/  LEA.HI R0, R0, R37, RZ, 0x8 ;  /* 0x0000002500007211 */ /* 0x000fe400078f40ff */
[----:B------:R-:W-:Y:S02]  /*2b60*/  ISETP.NE.AND P1, PT, R58, RZ, PT ;  /* 0x000000ff3a00720c */ /* 0x000fe40003f25270 */
[C---:B------:R-:W-:Y:S01]  /*2b70*/  LOP3.LUT R4, R0.reuse, 0xffffff00, RZ, 0xc0, !PT ;  /* 0xffffff0000047812 */ /* 0x040fe200078ec0ff */
[----:B------:R-:W-:Y:S01]  /*2b80*/  IMAD.SHL.U32 R0, R0, 0x40, RZ ;  /* 0x0000004000007824 */ /* 0x000fe200078e00ff */
[----:B------:R-:W-:Y:S02]  /*2b90*/  LOP3.LUT R6, R51, 0xf0, RZ, 0xc0, !PT ;  /* 0x000000f033067812 */ /* 0x000fe400078ec0ff */
[----:B------:R-:W-:Y:S02]  /*2ba0*/  LOP3.LUT R5, R5, 0xff0, RZ, 0xc0, !PT ;  /* 0x00000ff005057812 */ /* 0x000fe400078ec0ff */
[----:B------:R-:W-:-:S02]  /*2bb0*/  ISETP.NE.AND P6, PT, R56, RZ, PT ;  /* 0x000000ff3800720c */ /* 0x000fc40003fc5270 */
[----:B------:R-:W-:Y:S02]  /*2bc0*/  ISETP.NE.AND P5, PT, R50, RZ, PT ;  /* 0x000000ff3200720c */ /* 0x000fe40003fa5270 */
[----:B------:R-:W-:Y:S02]  /*2bd0*/  SEL R21, R21, 0x2, P2 ;  /* 0x0000000215157807 */ /* 0x000fe40001000000 */
[----:B------:R-:W-:Y:S02]  /*2be0*/  SEL R20, R20, 0x2, P1 ;  /* 0x0000000214147807 */ /* 0x000fe40000800000 */
[----:B------:R-:W-:Y:S01]  /*2bf0*/  IADD3 R6, R5, UR4, R6 ;  /* 0x0000000405067c10 */ /* 0x000fe2000fffe006 */
[----:B------:R-:W-:Y:S01]  /*2c00*/  IMAD.IADD R35, R36, 0x1, R35 ;  /* 0x0000000124237824 */ /* 0x000fe200078e0223 */
[----:B------:R-:W-:Y:S01]  /*2c10*/  BAR.SYNC.DEFER_BLOCKING 0x0 ;  /* 0x0000000000007b1d */ /* 0x000fe20000010000 */
[----:B------:R-:W-:Y:S02]  /*2c20*/  LOP3.LUT R5, R0, 0xffffc000, RZ, 0xc0, !PT ;  /* 0xffffc00000057812 */ /* 0x000fe400078ec0ff */
[----:B------:R-:W-:-:S02]  /*2c30*/  SEL R24, R24, 0x3, P3 ;  /* 0x0000000318187807 */ /* 0x000fc40001800000 */
[----:B------:R-:W-:Y:S01]  /*2c40*/  SEL R0, R23, 0x3, P4 ;  /* 0x0000000317007807 */ /* 0x000fe20002000000 */
[----:B------:R-:W-:Y:S01]  /*2c50*/  IMAD.IADD R4, R37, 0x1, -R4 ;  /* 0x0000000125047824 */ /* 0x000fe200078e0a04 */
[----:B0-----:R-:W-:Y:S01]  /*2c60*/  SEL R8, R21, 0x3, P5 ;  /* 0x0000000315087807 */ /* 0x001fe20002800000 */
[----:B------:R-:W-:Y:S01]  /*2c70*/  ULDC.64 UR4, c[0x0][0x220] ;  /* 0x0000880000047ab9 */ /* 0x000fe20000000a00 */
[----:B------:R-:W-:Y:S02]  /*2c80*/  SEL R20, R20, 0x3, P6 ;  /* 0x0000000314147807 */ /* 0x000fe40003000000 */
[----:B------:R-:W-:Y:S01]  /*2c90*/  LOP3.LUT R53, R54, R53, RZ, 0xfc, !PT ;  /* 0x0000003536357212 */ /* 0x000fe200078efcff */
[----:B------:R0:W-:Y:S04]  /*2ca0*/  STS.U8 [R35], R22 ;  /* 0x0000001623007388 */ /* 0x0001e80000000000 */
[----:B------:R0:W-:Y:S04]  /*2cb0*/  STS.U8 [R35+0x10], R27 ;  /* 0x0000101b23007388 */ /* 0x0001e80000000000 */
        /* <DEDUP_REMOVED lines=13> */
[----:B------:R0:W-:Y:S01]  /*2d90*/  STS.U8 [R35+0xf0], R20 ;  /* 0x0000f01423007388 */ /* 0x0001e20000000000 */
[C---:B------:R-:W-:Y:S01]  /*2da0*/  IMAD R4, R53.reuse, 0x100, R4 ;  /* 0x0000010035047824 */ /* 0x040fe200078e0204 */
[----:B------:R-:W-:Y:S01]  /*2db0*/  BAR.SYNC.DEFER_BLOCKING 0x0 ;  /* 0x0000000000007b1d */ /* 0x000fe20000010000 */
[----:B------:R-:W-:-:S02]  /*2dc0*/  ISETP.GE.AND P0, PT, R53, 0x40, PT ;  /* 0x000000403500780c */ /* 0x000fc40003f06270 */
[----:B------:R-:W-:-:S05]  /*2dd0*/  IMAD.IADD R4, R4, 0x1, R5 ;  /* 0x0000000104047824 */ /* 0x000fca00078e0205 */
[----:B-1----:R-:W-:-:S04]  /*2de0*/  IADD3 R2, P1, R4, UR4, RZ ;  /* 0x0000000404027c10 */ /* 0x002fc8000ff3e0ff */
[----:B------:R-:W-:Y:S02]  /*2df0*/  LEA.HI.X.SX32 R3, R4, UR5, 0x1, P1 ;  /* 0x0000000504037c11 */ /* 0x000fe400088f0eff */
[----:B0-----:R-:W-:Y:S07]  /*2e00*/  @P0 EXIT ;  /* 0x000000000000094d */ /* 0x001fee0003800000 */
[----:B------:R-:W0:Y:S04]  /*2e10*/  LDS.128 R4, [R6] ;  /* 0x0000000006047984 */ /* 0x000e280000000c00 */
[----:B0-----:R-:W-:Y:S01]  /*2e20*/  STG.E.128 desc[UR6][R2.64], R4 ;  /* 0x0000000402007986 */ /* 0x001fe2000c101d06 */
[----:B------:R-:W-:Y:S05]  /*2e30*/  EXIT ;  /* 0x000000000000794d */ /* 0x000fea0003800000 */
.L_x_0:
[----:B------:R-:W-:-:S00]  /*2e40*/  BRA `(.L_x_0) ;  /* 0xfffffffc00fc7947 */ /* 0x000fc0000383ffff */
[----:B------:R-:W-:-:S00]  /*2e50*/  NOP ;  /* 0x0000000000007918 */ /* 0x000fc00000000000 */
        /* <DEDUP_REMOVED lines=10> */
.L_x_1:


//--------------------- .nv.shared.triton_poi_fused_max_pool2d_with_indices_17 --------------------------
	.section	.nv.shared.triton_poi_fused_max_pool2d_with_indices_17,"aw",@nobits
	.sectionflags	@""
	.align	16
	.zero		1024


//--------------------- .nv.constant0.triton_poi_fused_max_pool2d_with_indices_17 --------------------------
	.section	.nv.constant0.triton_poi_fused_max_pool2d_with_indices_17,"a",@progbits
	.sectionflags	@""
	.align	4
.nv.constant0.triton_poi_fused_max_pool2d_with_indices_17:
	.zero		560
